	.target	sm_90a

	.elftype	@"ET_EXEC"


//--------------------- .note.nv.tkinfo           --------------------------
	.section	.note.nv.tkinfo,"",@"SHT_NOTE"
	.sectionflags	@"SHF_NOTE_NV_TKINFO"
	.tkinfo
        /*0018*/ 	.word	0x00000002
        /*0030*/ 	.string	""
        /*0030*/ 	.string	"ptxas"
        /*0030*/ 	.string	"Cuda compilation tools, release 13.0, V13.0.88"
        /*0030*/ 	.string	"Build cuda_13.0.r13.0/compiler.36424714_0"
        /*0030*/ 	.string	"-arch sm_90a -m 64 "



//--------------------- .note.nv.cuinfo           --------------------------
	.section	.note.nv.cuinfo,"",@"SHT_NOTE"
	.sectionflags	@"SHF_NOTE_NV_CUINFO"
        /*0018*/ 	.short	0x0002
        /*001a*/ 	.short	0x005a
        /*001c*/ 	.short	0x0082
	.zero		2


//--------------------- .nv.info                  --------------------------
	.section	.nv.info,"",@"SHT_CUDA_INFO"
	.align	4


	//----- nvinfo : EIATTR_REGCOUNT
	.align		4
        /*0000*/ 	.byte	0x04, 0x2f
        /*0002*/ 	.short	(.L_12 - .L_11)
	.align		4
.L_11:
        /*0004*/ 	.word	index@(_ZN7cutlass13device_kernelINS_4gemm6kernel13GemmUniversalIN4cute5tupleIJiiiiEEENS1_10collective13CollectiveMmaINS1_37MainloopSm90TmaGmmaWarpSpecializedFP8ILi3ENS5_IJNS4_1CILi1EEESB_SB_EEENS1_35KernelTmaWarpSpecializedCooperativeEEENS5_IJNSA_ILi256EEENSA_ILi64EEESG_EEENS_12float_e4m3_tENS5_IJlSB_lEEESI_SJ_NS4_8TiledMMAINS4_8MMA_AtomIJNS4_4SM904GMMA30MMA_64x64x32_F32E4M3E4M3_SS_TNILNSN_7ScaleInE1ELSP_1EEEEEENS4_6LayoutINS5_IJNSA_ILi2EEESB_SB_EEENS5_IJSB_NSA_ILi0EEESV_EEEEENS5_IJNS4_10UnderscoreESY_SY_EEEEENS4_13SM90_TMA_LOADENS4_14ComposedLayoutINS4_7SwizzleILi2ELi4ELi3EEENS4_18smem_ptr_flag_bitsILi8EEENSS_INS5_IJNSA_ILi8EEESG_EEENS5_IJSG_SB_EEEEEEEvNS4_8identityES11_S1B_vS1C_EENS_8epilogue10collective6detail29Sm90TmaWarpSpecializedAdapterINS1F_15DefaultEpilogueISI_SJ_SJ_NS1E_6thread17LinearCombinationISI_Li1EffLNS1J_9ScaleType4KindE0ELNS_15FloatRoundStyleE2ESI_EENS1_15EpilogueDefaultEEEEEvvEEEEvNT_6ParamsE)
        /*0008*/ 	.word	0x000000a8


	//----- nvinfo : EIATTR_FRAME_SIZE
	.align		4
.L_12:
        /*000c*/ 	.byte	0x04, 0x11
        /*000e*/ 	.short	(.L_14 - .L_13)
	.align		4
.L_13:
        /*0010*/ 	.word	index@(_ZN7cutlass13device_kernelINS_4gemm6kernel13GemmUniversalIN4cute5tupleIJiiiiEEENS1_10collective13CollectiveMmaINS1_37MainloopSm90TmaGmmaWarpSpecializedFP8ILi3ENS5_IJNS4_1CILi1EEESB_SB_EEENS1_35KernelTmaWarpSpecializedCooperativeEEENS5_IJNSA_ILi256EEENSA_ILi64EEESG_EEENS_12float_e4m3_tENS5_IJlSB_lEEESI_SJ_NS4_8TiledMMAINS4_8MMA_AtomIJNS4_4SM904GMMA30MMA_64x64x32_F32E4M3E4M3_SS_TNILNSN_7ScaleInE1ELSP_1EEEEEENS4_6LayoutINS5_IJNSA_ILi2EEESB_SB_EEENS5_IJSB_NSA_ILi0EEESV_EEEEENS5_IJNS4_10UnderscoreESY_SY_EEEEENS4_13SM90_TMA_LOADENS4_14ComposedLayoutINS4_7SwizzleILi2ELi4ELi3EEENS4_18smem_ptr_flag_bitsILi8EEENSS_INS5_IJNSA_ILi8EEESG_EEENS5_IJSG_SB_EEEEEEEvNS4_8identityES11_S1B_vS1C_EENS_8epilogue10collective6detail29Sm90TmaWarpSpecializedAdapterINS1F_15DefaultEpilogueISI_SJ_SJ_NS1E_6thread17LinearCombinationISI_Li1EffLNS1J_9ScaleType4KindE0ELNS_15FloatRoundStyleE2ESI_EENS1_15EpilogueDefaultEEEEEvvEEEEvNT_6ParamsE)
        /*0014*/ 	.word	0x00000000


	//----- nvinfo : EIATTR_MIN_STACK_SIZE
	.align		4
.L_14:
        /*0018*/ 	.byte	0x04, 0x12
        /*001a*/ 	.short	(.L_16 - .L_15)
	.align		4
.L_15:
        /*001c*/ 	.word	index@(_ZN7cutlass13device_kernelINS_4gemm6kernel13GemmUniversalIN4cute5tupleIJiiiiEEENS1_10collective13CollectiveMmaINS1_37MainloopSm90TmaGmmaWarpSpecializedFP8ILi3ENS5_IJNS4_1CILi1EEESB_SB_EEENS1_35KernelTmaWarpSpecializedCooperativeEEENS5_IJNSA_ILi256EEENSA_ILi64EEESG_EEENS_12float_e4m3_tENS5_IJlSB_lEEESI_SJ_NS4_8TiledMMAINS4_8MMA_AtomIJNS4_4SM904GMMA30MMA_64x64x32_F32E4M3E4M3_SS_TNILNSN_7ScaleInE1ELSP_1EEEEEENS4_6LayoutINS5_IJNSA_ILi2EEESB_SB_EEENS5_IJSB_NSA_ILi0EEESV_EEEEENS5_IJNS4_10UnderscoreESY_SY_EEEEENS4_13SM90_TMA_LOADENS4_14ComposedLayoutINS4_7SwizzleILi2ELi4ELi3EEENS4_18smem_ptr_flag_bitsILi8EEENSS_INS5_IJNSA_ILi8EEESG_EEENS5_IJSG_SB_EEEEEEEvNS4_8identityES11_S1B_vS1C_EENS_8epilogue10collective6detail29Sm90TmaWarpSpecializedAdapterINS1F_15DefaultEpilogueISI_SJ_SJ_NS1E_6thread17LinearCombinationISI_Li1EffLNS1J_9ScaleType4KindE0ELNS_15FloatRoundStyleE2ESI_EENS1_15EpilogueDefaultEEEEEvvEEEEvNT_6ParamsE)
        /*0020*/ 	.word	0x00000000
.L_16:


//--------------------- .nv.compat                --------------------------
	.section	.nv.compat,"",@"SHT_CUDA_COMPAT_INFO"
	.align	4
        /*0000*/ 	.byte	0x02, 0x09, 0x01, 0x00, 0x02, 0x02, 0x04, 0x00, 0x02, 0x05, 0x05, 0x00, 0x03, 0x07, 0x01, 0x01
        /*0010*/ 	.byte	0x02, 0x03, 0x01, 0x00, 0x02, 0x06, 0x01, 0x00, 0x04, 0x0b, 0x08, 0x00, 0x00, 0x00, 0x00, 0x00
        /*0020*/ 	.byte	0x00, 0x00, 0x00, 0x00


//--------------------- .nv.info._ZN7cutlass13device_kernelINS_4gemm6kernel13GemmUniversalIN4cute5tupleIJiiiiEEENS1_10collective13CollectiveMmaINS1_37MainloopSm90TmaGmmaWarpSpecializedFP8ILi3ENS5_IJNS4_1CILi1EEESB_SB_EEENS1_35KernelTmaWarpSpecializedCooperativeEEENS5_IJNSA_ILi256EEENSA_ILi64EEESG_EEENS_12float_e4m3_tENS5_IJlSB_lEEESI_SJ_NS4_8TiledMMAINS4_8MMA_AtomIJNS4_4SM904GMMA30MMA_64x64x32_F32E4M3E4M3_SS_TNILNSN_7ScaleInE1ELSP_1EEEEEENS4_6LayoutINS5_IJNSA_ILi2EEESB_SB_EEENS5_IJSB_NSA_ILi0EEESV_EEEEENS5_IJNS4_10UnderscoreESY_SY_EEEEENS4_13SM90_TMA_LOADENS4_14ComposedLayoutINS4_7SwizzleILi2ELi4ELi3EEENS4_18smem_ptr_flag_bitsILi8EEENSS_INS5_IJNSA_ILi8EEESG_EEENS5_IJSG_SB_EEEEEEEvNS4_8identityES11_S1B_vS1C_EENS_8epilogue10collective6detail29Sm90TmaWarpSpecializedAdapterINS1F_15DefaultEpilogueISI_SJ_SJ_NS1E_6thread17LinearCombinationISI_Li1EffLNS1J_9ScaleType4KindE0ELNS_15FloatRoundStyleE2ESI_EENS1_15EpilogueDefaultEEEEEvvEEEEvNT_6ParamsE --------------------------
	.section	.nv.info._ZN7cutlass13device_kernelINS_4gemm6kernel13GemmUniversalIN4cute5tupleIJiiiiEEENS1_10collective13CollectiveMmaINS1_37MainloopSm90TmaGmmaWarpSpecializedFP8ILi3ENS5_IJNS4_1CILi1EEESB_SB_EEENS1_35KernelTmaWarpSpecializedCooperativeEEENS5_IJNSA_ILi256EEENSA_ILi64EEESG_EEENS_12float_e4m3_tENS5_IJlSB_lEEESI_SJ_NS4_8TiledMMAINS4_8MMA_AtomIJNS4_4SM904GMMA30MMA_64x64x32_F32E4M3E4M3_SS_TNILNSN_7ScaleInE1ELSP_1EEEEEENS4_6LayoutINS5_IJNSA_ILi2EEESB_SB_EEENS5_IJSB_NSA_ILi0EEESV_EEEEENS5_IJNS4_10UnderscoreESY_SY_EEEEENS4_13SM90_TMA_LOADENS4_14ComposedLayoutINS4_7SwizzleILi2ELi4ELi3EEENS4_18smem_ptr_flag_bitsILi8EEENSS_INS5_IJNSA_ILi8EEESG_EEENS5_IJSG_SB_EEEEEEEvNS4_8identityES11_S1B_vS1C_EENS_8epilogue10collective6detail29Sm90TmaWarpSpecializedAdapterINS1F_15DefaultEpilogueISI_SJ_SJ_NS1E_6thread17LinearCombinationISI_Li1EffLNS1J_9ScaleType4KindE0ELNS_15FloatRoundStyleE2ESI_EENS1_15EpilogueDefaultEEEEEvvEEEEvNT_6ParamsE,"",@"SHT_CUDA_INFO"
	.sectionflags	@""
	.align	4


	//----- nvinfo : EIATTR_CUDA_API_VERSION
	.align		4
        /*0000*/ 	.byte	0x04, 0x37
        /*0002*/ 	.short	(.L_18 - .L_17)
.L_17:
        /*0004*/ 	.word	0x00000082


	//----- nvinfo : EIATTR_KPARAM_INFO
	.align		4
.L_18:
        /*0008*/ 	.byte	0x04, 0x17
        /*000a*/ 	.short	(.L_20 - .L_19)
.L_19:
        /*000c*/ 	.word	0x00000000
        /*0010*/ 	.short	0x0000
        /*0012*/ 	.short	0x0070
        /*0014*/ 	.byte	0x00, 0xf0, 0x01, 0x10


	//----- nvinfo : EIATTR_SPARSE_MMA_MASK
	.align		4
.L_20:
        /*0018*/ 	.byte	0x03, 0x50
        /*001a*/ 	.short	0x0000


	//----- nvinfo : EIATTR_MAXREG_COUNT
	.align		4
        /*001c*/ 	.byte	0x03, 0x1b
        /*001e*/ 	.short	0x00a8


	//----- nvinfo : EIATTR_NUM_BARRIERS
	.align		4
        /*0020*/ 	.byte	0x02, 0x4c
        /*0022*/ 	.byte	0x01
	.zero		1


	//----- nvinfo : EIATTR_MERCURY_ISA_VERSION
	.align		4
        /*0024*/ 	.byte	0x03, 0x5f
        /*0026*/ 	.short	0x0101


	//----- nvinfo : EIATTR_INT_WARP_WIDE_INSTR_OFFSETS
	.align		4
        /*0028*/ 	.byte	0x04, 0x31
        /*002a*/ 	.short	(.L_22 - .L_21)


	//   ....[0]....
.L_21:
        /*002c*/ 	.word	0x000003b0


	//   ....[1]....
        /*0030*/ 	.word	0x000003c0


	//   ....[2]....
        /*0034*/ 	.word	0x000004b0


	//----- nvinfo : EIATTR_COOP_GROUP_MASK_REGIDS
	.align		4
.L_22:
        /*0038*/ 	.byte	0x04, 0x29
        /*003a*/ 	.short	(.L_24 - .L_23)


	//   ....[0]....
.L_23:
        /*003c*/ 	.word	0xffffffff


	//   ....[1]....
        /*0040*/ 	.word	0xffffffff


	//   ....[2]....
        /*0044*/ 	.word	0xffffffff


	//   ....[3]....
        /*0048*/ 	.word	0xffffffff


	//   ....[4]....
        /*004c*/ 	.word	0xffffffff


	//----- nvinfo : EIATTR_COOP_GROUP_INSTR_OFFSETS
	.align		4
.L_24:
        /*0050*/ 	.byte	0x04, 0x28
        /*0052*/ 	.short	(.L_26 - .L_25)


	//   ....[0]....
.L_25:
        /*0054*/ 	.word	0x00000060


	//   ....[1]....
        /*0058*/ 	.word	0x00000070


	//   ....[2]....
        /*005c*/ 	.word	0x00000130


	//   ....[3]....
        /*0060*/ 	.word	0x000002a0


	//   ....[4]....
        /*0064*/ 	.word	0x00000fa0


	//----- nvinfo : EIATTR_REG_RECONFIG
	.align		4
.L_26:
        /*0068*/ 	.byte	0x01, 0x54
	.zero		2


	//----- nvinfo : EIATTR_MBARRIER_INSTR_OFFSETS
	.align		4
        /*006c*/ 	.byte	0x04, 0x39
        /*006e*/ 	.short	(.L_28 - .L_27)


	//   ....[0]....
.L_27:
        /*0070*/ 	.word	0x00000230
        /*0074*/ 	.word	0x000000ff
        /*0078*/ 	.word	0x00000000
        /*007c*/ 	.short	0x0100
        /*007e*/ 	.byte	0x08
	.zero		1


	//   ....[1]....
        /*0080*/ 	.word	0x00000240
        /*0084*/ 	.word	0x000000ff
        /*0088*/ 	.word	0x00000018
        /*008c*/ 	.short	0x0100
        /*008e*/ 	.byte	0x08
	.zero		1


	//   ....[2]....
        /*0090*/ 	.word	0x00000250
        /*0094*/ 	.word	0x000000ff
        /*0098*/ 	.word	0x00000008
        /*009c*/ 	.short	0x0100
        /*009e*/ 	.byte	0x08
	.zero		1


	//   ....[3]....
        /*00a0*/ 	.word	0x00000260
        /*00a4*/ 	.word	0x000000ff
        /*00a8*/ 	.word	0x00000020
        /*00ac*/ 	.short	0x0100
        /*00ae*/ 	.byte	0x08
	.zero		1


	//   ....[4]....
        /*00b0*/ 	.word	0x00000270
        /*00b4*/ 	.word	0x000000ff
        /*00b8*/ 	.word	0x00000010
        /*00bc*/ 	.short	0x0100
        /*00be*/ 	.byte	0x08
	.zero		1


	//   ....[5]....
        /*00c0*/ 	.word	0x00000280
        /*00c4*/ 	.word	0x000000ff
        /*00c8*/ 	.word	0x00000028
        /*00cc*/ 	.short	0x0100
        /*00ce*/ 	.byte	0x08
	.zero		1


	//   ....[6]....
        /*00d0*/ 	.word	0x00000500
        /*00d4*/ 	.word	0x000000ff
        /*00d8*/ 	.word	0x00000040
        /*00dc*/ 	.short	0x0100
        /*00de*/ 	.byte	0x06
	.zero		1


	//   ....[7]....
        /*00e0*/ 	.word	0x00000560
        /*00e4*/ 	.word	0x000000ff
        /*00e8*/ 	.word	0x00000048
        /*00ec*/ 	.short	0x0100
        /*00ee*/ 	.byte	0x06
	.zero		1


	//   ....[8]....
        /*00f0*/ 	.word	0x000014d0
        /*00f4*/ 	.word	0x000000ff
        /*00f8*/ 	.word	0x00000000
        /*00fc*/ 	.short	0x010a
        /*00fe*/ 	.byte	0x06
	.zero		1


	//   ....[9]....
        /*0100*/ 	.word	0x00001510
        /*0104*/ 	.word	0x000000ff
        /*0108*/ 	.word	0x00000000
        /*010c*/ 	.short	0x010a
        /*010e*/ 	.byte	0x06
	.zero		1


	//   ....[10]....
        /*0110*/ 	.word	0x00001ee0
        /*0114*/ 	.word	0x000000ff
        /*0118*/ 	.word	0x00000000
        /*011c*/ 	.short	0x010a
        /*011e*/ 	.byte	0x0c
	.zero		1


	//   ....[11]....
        /*0120*/ 	.word	0x00001f20
        /*0124*/ 	.word	0x000000ff
        /*0128*/ 	.word	0x00000000
        /*012c*/ 	.short	0x010a
        /*012e*/ 	.byte	0x0c
	.zero		1


	//   ....[12]....
        /*0130*/ 	.word	0x000025f0
        /*0134*/ 	.word	0x000000ff
        /*0138*/ 	.word	0x00000000
        /*013c*/ 	.short	0x0101
        /*013e*/ 	.byte	0x08
	.zero		1


	//   ....[13]....
        /*0140*/ 	.word	0x00002c40
        /*0144*/ 	.word	0x000000ff
        /*0148*/ 	.word	0x00000000
        /*014c*/ 	.short	0x0101
        /*014e*/ 	.byte	0x08
	.zero		1


	//   ....[14]....
        /*0150*/ 	.word	0x00008750
        /*0154*/ 	.word	0x00000013
        /*0158*/ 	.word	0x00000018
        /*015c*/ 	.short	0x010a
        /*015e*/ 	.byte	0x3f
	.zero		1


	//   ....[15]....
        /*0160*/ 	.word	0x00008af0
        /*0164*/ 	.word	0x00000008
        /*0168*/ 	.word	0x00000048
        /*016c*/ 	.short	0x0101
        /*016e*/ 	.byte	0x3f
	.zero		1


	//   ....[16]....
        /*0170*/ 	.word	0x00009200
        /*0174*/ 	.word	0x00000004
        /*0178*/ 	.word	0x00000000
        /*017c*/ 	.short	0x010a
        /*017e*/ 	.byte	0x3f
	.zero		1


	//   ....[17]....
        /*0180*/ 	.word	0x00009280
        /*0184*/ 	.word	0x00000006
        /*0188*/ 	.word	0x00000000
        /*018c*/ 	.short	0x010a
        /*018e*/ 	.byte	0x3f
	.zero		1


	//   ....[18]....
        /*0190*/ 	.word	0x00009310
        /*0194*/ 	.word	0x00000003
        /*0198*/ 	.word	0x00000000
        /*019c*/ 	.short	0x010a
        /*019e*/ 	.byte	0x3f
	.zero		1


	//   ....[19]....
        /*01a0*/ 	.word	0x00009380
        /*01a4*/ 	.word	0x0000000b
        /*01a8*/ 	.word	0x00000000
        /*01ac*/ 	.short	0x010a
        /*01ae*/ 	.byte	0x3f
	.zero		1


	//   ....[20]....
        /*01b0*/ 	.word	0x000093e0
        /*01b4*/ 	.word	0x0000000c
        /*01b8*/ 	.word	0x00000000
        /*01bc*/ 	.short	0x010a
        /*01be*/ 	.byte	0x3f
	.zero		1


	//   ....[21]....
        /*01c0*/ 	.word	0x000094b0
        /*01c4*/ 	.word	0x00000013
        /*01c8*/ 	.word	0x00000018
        /*01cc*/ 	.short	0x010a
        /*01ce*/ 	.byte	0x3f
	.zero		1


	//   ....[22]....
        /*01d0*/ 	.word	0x00009590
        /*01d4*/ 	.word	0x00000004
        /*01d8*/ 	.word	0x00000000
        /*01dc*/ 	.short	0x010a
        /*01de*/ 	.byte	0x3f
	.zero		1


	//   ....[23]....
        /*01e0*/ 	.word	0x000095e0
        /*01e4*/ 	.word	0x00000006
        /*01e8*/ 	.word	0x00000000
        /*01ec*/ 	.short	0x010a
        /*01ee*/ 	.byte	0x3f
	.zero		1


	//----- nvinfo : EIATTR_NUM_MBARRIERS
	.align		4
.L_28:
        /*01f0*/ 	.byte	0x03, 0x38
        /*01f2*/ 	.short	0x0008


	//----- nvinfo : EIATTR_EXIT_INSTR_OFFSETS
	.align		4
        /*01f4*/ 	.byte	0x04, 0x1c
        /*01f6*/ 	.short	(.L_30 - .L_29)


	//   ....[0]....
.L_29:
        /*01f8*/ 	.word	0x000005b0


	//   ....[1]....
        /*01fc*/ 	.word	0x00000e70


	//   ....[2]....
        /*0200*/ 	.word	0x00007dc0


	//   ....[3]....
        /*0204*/ 	.word	0x000083f0


	//   ....[4]....
        /*0208*/ 	.word	0x00009360


	//----- nvinfo : EIATTR_MAX_THREADS
	.align		4
.L_30:
        /*020c*/ 	.byte	0x04, 0x05
        /*020e*/ 	.short	(.L_32 - .L_31)
.L_31:
        /*0210*/ 	.word	0x00000180
        /*0214*/ 	.word	0x00000001
        /*0218*/ 	.word	0x00000001


	//----- nvinfo : EIATTR_CRS_STACK_SIZE
	.align		4
.L_32:
        /*021c*/ 	.byte	0x04, 0x1e
        /*021e*/ 	.short	(.L_34 - .L_33)
.L_33:
        /*0220*/ 	.word	0x00000000


	//----- nvinfo : EIATTR_CBANK_PARAM_SIZE
	.align		4
.L_34:
        /*0224*/ 	.byte	0x03, 0x19
        /*0226*/ 	.short	0x0470


	//----- nvinfo : EIATTR_PARAM_CBANK
	.align		4
        /*0228*/ 	.byte	0x04, 0x0a
        /*022a*/ 	.short	(.L_36 - .L_35)
	.align		4
.L_35:
        /*022c*/ 	.word	index@(.nv.constant0._ZN7cutlass13device_kernelINS_4gemm6kernel13GemmUniversalIN4cute5tupleIJiiiiEEENS1_10collective13CollectiveMmaINS1_37MainloopSm90TmaGmmaWarpSpecializedFP8ILi3ENS5_IJNS4_1CILi1EEESB_SB_EEENS1_35KernelTmaWarpSpecializedCooperativeEEENS5_IJNSA_ILi256EEENSA_ILi64EEESG_EEENS_12float_e4m3_tENS5_IJlSB_lEEESI_SJ_NS4_8TiledMMAINS4_8MMA_AtomIJNS4_4SM904GMMA30MMA_64x64x32_F32E4M3E4M3_SS_TNILNSN_7ScaleInE1ELSP_1EEEEEENS4_6LayoutINS5_IJNSA_ILi2EEESB_SB_EEENS5_IJSB_NSA_ILi0EEESV_EEEEENS5_IJNS4_10UnderscoreESY_SY_EEEEENS4_13SM90_TMA_LOADENS4_14ComposedLayoutINS4_7SwizzleILi2ELi4ELi3EEENS4_18smem_ptr_flag_bitsILi8EEENSS_INS5_IJNSA_ILi8EEESG_EEENS5_IJSG_SB_EEEEEEEvNS4_8identityES11_S1B_vS1C_EENS_8epilogue10collective6detail29Sm90TmaWarpSpecializedAdapterINS1F_15DefaultEpilogueISI_SJ_SJ_NS1E_6thread17LinearCombinationISI_Li1EffLNS1J_9ScaleType4KindE0ELNS_15FloatRoundStyleE2ESI_EENS1_15EpilogueDefaultEEEEEvvEEEEvNT_6ParamsE)
        /*0230*/ 	.short	0x0210
        /*0232*/ 	.short	0x0470


	//----- nvinfo : EIATTR_SW_WAR
	.align		4
.L_36:
        /*0234*/ 	.byte	0x04, 0x36
        /*0236*/ 	.short	(.L_38 - .L_37)
.L_37:
        /*0238*/ 	.word	0x00000008
.L_38:


//--------------------- .nv.callgraph             --------------------------
	.section	.nv.callgraph,"",@"SHT_CUDA_CALLGRAPH"
	.align	4
	.sectionentsize	8
	.align		4
        /*0000*/ 	.word	0x00000000
	.align		4
        /*0004*/ 	.word	0xffffffff
	.align		4
        /*0008*/ 	.word	0x00000000
	.align		4
        /*000c*/ 	.word	0xfffffffe
	.align		4
        /*0010*/ 	.word	0x00000000
	.align		4
        /*0014*/ 	.word	0xfffffffd
	.align		4
        /*0018*/ 	.word	0x00000000
	.align		4
        /*001c*/ 	.word	0xfffffffc


//--------------------- .nv.constant4             --------------------------
	.section	.nv.constant4,"a",@progbits
	.align	8
	.align		8
.nv.constant4:
        /*0000*/ 	.dword	_ZN40_INTERNAL_fb1d6168_4_k_cu_d1f9e02a_192244cuda3std3__45__cpo5beginE
	.align		8
        /*0008*/ 	.dword	_ZN40_INTERNAL_fb1d6168_4_k_cu_d1f9e02a_192244cuda3std3__45__cpo3endE
	.align		8
        /*0010*/ 	.dword	_ZN40_INTERNAL_fb1d6168_4_k_cu_d1f9e02a_192244cuda3std3__45__cpo6cbeginE
	.align		8
        /*0018*/ 	.dword	_ZN40_INTERNAL_fb1d6168_4_k_cu_d1f9e02a_192244cuda3std3__45__cpo4cendE
	.align		8
        /*0020*/ 	.dword	_ZN40_INTERNAL_fb1d6168_4_k_cu_d1f9e02a_192244cuda3std3__442_GLOBAL__N__fb1d6168_4_k_cu_d1f9e02a_192246ignoreE
	.align		8
        /*0028*/ 	.dword	_ZN40_INTERNAL_fb1d6168_4_k_cu_d1f9e02a_192244cuda3std3__419piecewise_constructE
	.align		8
        /*0030*/ 	.dword	_ZN40_INTERNAL_fb1d6168_4_k_cu_d1f9e02a_192244cuda3std3__48in_placeE
	.align		8
        /*0038*/ 	.dword	_ZN40_INTERNAL_fb1d6168_4_k_cu_d1f9e02a_192244cuda3std6ranges3__45__cpo4swapE
	.align		8
        /*0040*/ 	.dword	_ZN40_INTERNAL_fb1d6168_4_k_cu_d1f9e02a_192244cuda3std6ranges3__45__cpo9iter_moveE
	.align		8
        /*0048*/ 	.dword	_ZN40_INTERNAL_fb1d6168_4_k_cu_d1f9e02a_192244cute7productE
	.align		8
        /*0050*/ 	.dword	_ZN40_INTERNAL_fb1d6168_4_k_cu_d1f9e02a_192244cute1_E


//--------------------- .text._ZN7cutlass13device_kernelINS_4gemm6kernel13GemmUniversalIN4cute5tupleIJiiiiEEENS1_10collective13CollectiveMmaINS1_37MainloopSm90TmaGmmaWarpSpecializedFP8ILi3ENS5_IJNS4_1CILi1EEESB_SB_EEENS1_35KernelTmaWarpSpecializedCooperativeEEENS5_IJNSA_ILi256EEENSA_ILi64EEESG_EEENS_12float_e4m3_tENS5_IJlSB_lEEESI_SJ_NS4_8TiledMMAINS4_8MMA_AtomIJNS4_4SM904GMMA30MMA_64x64x32_F32E4M3E4M3_SS_TNILNSN_7ScaleInE1ELSP_1EEEEEENS4_6LayoutINS5_IJNSA_ILi2EEESB_SB_EEENS5_IJSB_NSA_ILi0EEESV_EEEEENS5_IJNS4_10UnderscoreESY_SY_EEEEENS4_13SM90_TMA_LOADENS4_14ComposedLayoutINS4_7SwizzleILi2ELi4ELi3EEENS4_18smem_ptr_flag_bitsILi8EEENSS_INS5_IJNSA_ILi8EEESG_EEENS5_IJSG_SB_EEEEEEEvNS4_8identityES11_S1B_vS1C_EENS_8epilogue10collective6detail29Sm90TmaWarpSpecializedAdapterINS1F_15DefaultEpilogueISI_SJ_SJ_NS1E_6thread17LinearCombinationISI_Li1EffLNS1J_9ScaleType4KindE0ELNS_15FloatRoundStyleE2ESI_EENS1_15EpilogueDefaultEEEEEvvEEEEvNT_6ParamsE --------------------------
	.section	.text._ZN7cutlass13device_kernelINS_4gemm6kernel13GemmUniversalIN4cute5tupleIJiiiiEEENS1_10collective13CollectiveMmaINS1_37MainloopSm90TmaGmmaWarpSpecializedFP8ILi3ENS5_IJNS4_1CILi1EEESB_SB_EEENS1_35KernelTmaWarpSpecializedCooperativeEEENS5_IJNSA_ILi256EEENSA_ILi64EEESG_EEENS_12float_e4m3_tENS5_IJlSB_lEEESI_SJ_NS4_8TiledMMAINS4_8MMA_AtomIJNS4_4SM904GMMA30MMA_64x64x32_F32E4M3E4M3_SS_TNILNSN_7ScaleInE1ELSP_1EEEEEENS4_6LayoutINS5_IJNSA_ILi2EEESB_SB_EEENS5_IJSB_NSA_ILi0EEESV_EEEEENS5_IJNS4_10UnderscoreESY_SY_EEEEENS4_13SM90_TMA_LOADENS4_14ComposedLayoutINS4_7SwizzleILi2ELi4ELi3EEENS4_18smem_ptr_flag_bitsILi8EEENSS_INS5_IJNSA_ILi8EEESG_EEENS5_IJSG_SB_EEEEEEEvNS4_8identityES11_S1B_vS1C_EENS_8epilogue10collective6detail29Sm90TmaWarpSpecializedAdapterINS1F_15DefaultEpilogueISI_SJ_SJ_NS1E_6thread17LinearCombinationISI_Li1EffLNS1J_9ScaleType4KindE0ELNS_15FloatRoundStyleE2ESI_EENS1_15EpilogueDefaultEEEEEvvEEEEvNT_6ParamsE,"ax",@progbits
	.align	128
.text._ZN7cutlass13device_kernelINS_4gemm6kernel13GemmUniversalIN4cute5tupleIJiiiiEEENS1_10collective13CollectiveMmaINS1_37MainloopSm90TmaGmmaWarpSpecializedFP8ILi3ENS5_IJNS4_1CILi1EEESB_SB_EEENS1_35KernelTmaWarpSpecializedCooperativeEEENS5_IJNSA_ILi256EEENSA_ILi64EEESG_EEENS_12float_e4m3_tENS5_IJlSB_lEEESI_SJ_NS4_8TiledMMAINS4_8MMA_AtomIJNS4_4SM904GMMA30MMA_64x64x32_F32E4M3E4M3_SS_TNILNSN_7ScaleInE1ELSP_1EEEEEENS4_6LayoutINS5_IJNSA_ILi2EEESB_SB_EEENS5_IJSB_NSA_ILi0EEESV_EEEEENS5_IJNS4_10UnderscoreESY_SY_EEEEENS4_13SM90_TMA_LOADENS4_14ComposedLayoutINS4_7SwizzleILi2ELi4ELi3EEENS4_18smem_ptr_flag_bitsILi8EEENSS_INS5_IJNSA_ILi8EEESG_EEENS5_IJSG_SB_EEEEEEEvNS4_8identityES11_S1B_vS1C_EENS_8epilogue10collective6detail29Sm90TmaWarpSpecializedAdapterINS1F_15DefaultEpilogueISI_SJ_SJ_NS1E_6thread17LinearCombinationISI_Li1EffLNS1J_9ScaleType4KindE0ELNS_15FloatRoundStyleE2ESI_EENS1_15EpilogueDefaultEEEEEvvEEEEvNT_6ParamsE:
        .type           _ZN7cutlass13device_kernelINS_4gemm6kernel13GemmUniversalIN4cute5tupleIJiiiiEEENS1_10collective13CollectiveMmaINS1_37MainloopSm90TmaGmmaWarpSpecializedFP8ILi3ENS5_IJNS4_1CILi1EEESB_SB_EEENS1_35KernelTmaWarpSpecializedCooperativeEEENS5_IJNSA_ILi256EEENSA_ILi64EEESG_EEENS_12float_e4m3_tENS5_IJlSB_lEEESI_SJ_NS4_8TiledMMAINS4_8MMA_AtomIJNS4_4SM904GMMA30MMA_64x64x32_F32E4M3E4M3_SS_TNILNSN_7ScaleInE1ELSP_1EEEEEENS4_6LayoutINS5_IJNSA_ILi2EEESB_SB_EEENS5_IJSB_NSA_ILi0EEESV_EEEEENS5_IJNS4_10UnderscoreESY_SY_EEEEENS4_13SM90_TMA_LOADENS4_14ComposedLayoutINS4_7SwizzleILi2ELi4ELi3EEENS4_18smem_ptr_flag_bitsILi8EEENSS_INS5_IJNSA_ILi8EEESG_EEENS5_IJSG_SB_EEEEEEEvNS4_8identityES11_S1B_vS1C_EENS_8epilogue10collective6detail29Sm90TmaWarpSpecializedAdapterINS1F_15DefaultEpilogueISI_SJ_SJ_NS1E_6thread17LinearCombinationISI_Li1EffLNS1J_9ScaleType4KindE0ELNS_15FloatRoundStyleE2ESI_EENS1_15EpilogueDefaultEEEEEvvEEEEvNT_6ParamsE,@function
        .size           _ZN7cutlass13device_kernelINS_4gemm6kernel13GemmUniversalIN4cute5tupleIJiiiiEEENS1_10collective13CollectiveMmaINS1_37MainloopSm90TmaGmmaWarpSpecializedFP8ILi3ENS5_IJNS4_1CILi1EEESB_SB_EEENS1_35KernelTmaWarpSpecializedCooperativeEEENS5_IJNSA_ILi256EEENSA_ILi64EEESG_EEENS_12float_e4m3_tENS5_IJlSB_lEEESI_SJ_NS4_8TiledMMAINS4_8MMA_AtomIJNS4_4SM904GMMA30MMA_64x64x32_F32E4M3E4M3_SS_TNILNSN_7ScaleInE1ELSP_1EEEEEENS4_6LayoutINS5_IJNSA_ILi2EEESB_SB_EEENS5_IJSB_NSA_ILi0EEESV_EEEEENS5_IJNS4_10UnderscoreESY_SY_EEEEENS4_13SM90_TMA_LOADENS4_14ComposedLayoutINS4_7SwizzleILi2ELi4ELi3EEENS4_18smem_ptr_flag_bitsILi8EEENSS_INS5_IJNSA_ILi8EEESG_EEENS5_IJSG_SB_EEEEEEEvNS4_8identityES11_S1B_vS1C_EENS_8epilogue10collective6detail29Sm90TmaWarpSpecializedAdapterINS1F_15DefaultEpilogueISI_SJ_SJ_NS1E_6thread17LinearCombinationISI_Li1EffLNS1J_9ScaleType4KindE0ELNS_15FloatRoundStyleE2ESI_EENS1_15EpilogueDefaultEEEEEvvEEEEvNT_6ParamsE,(.L_x_199 - _ZN7cutlass13device_kernelINS_4gemm6kernel13GemmUniversalIN4cute5tupleIJiiiiEEENS1_10collective13CollectiveMmaINS1_37MainloopSm90TmaGmmaWarpSpecializedFP8ILi3ENS5_IJNS4_1CILi1EEESB_SB_EEENS1_35KernelTmaWarpSpecializedCooperativeEEENS5_IJNSA_ILi256EEENSA_ILi64EEESG_EEENS_12float_e4m3_tENS5_IJlSB_lEEESI_SJ_NS4_8TiledMMAINS4_8MMA_AtomIJNS4_4SM904GMMA30MMA_64x64x32_F32E4M3E4M3_SS_TNILNSN_7ScaleInE1ELSP_1EEEEEENS4_6LayoutINS5_IJNSA_ILi2EEESB_SB_EEENS5_IJSB_NSA_ILi0EEESV_EEEEENS5_IJNS4_10UnderscoreESY_SY_EEEEENS4_13SM90_TMA_LOADENS4_14ComposedLayoutINS4_7SwizzleILi2ELi4ELi3EEENS4_18smem_ptr_flag_bitsILi8EEENSS_INS5_IJNSA_ILi8EEESG_EEENS5_IJSG_SB_EEEEEEEvNS4_8identityES11_S1B_vS1C_EENS_8epilogue10collective6detail29Sm90TmaWarpSpecializedAdapterINS1F_15DefaultEpilogueISI_SJ_SJ_NS1E_6thread17LinearCombinationISI_Li1EffLNS1J_9ScaleType4KindE0ELNS_15FloatRoundStyleE2ESI_EENS1_15EpilogueDefaultEEEEEvvEEEEvNT_6ParamsE)
        .other          _ZN7cutlass13device_kernelINS_4gemm6kernel13GemmUniversalIN4cute5tupleIJiiiiEEENS1_10collective13CollectiveMmaINS1_37MainloopSm90TmaGmmaWarpSpecializedFP8ILi3ENS5_IJNS4_1CILi1EEESB_SB_EEENS1_35KernelTmaWarpSpecializedCooperativeEEENS5_IJNSA_ILi256EEENSA_ILi64EEESG_EEENS_12float_e4m3_tENS5_IJlSB_lEEESI_SJ_NS4_8TiledMMAINS4_8MMA_AtomIJNS4_4SM904GMMA30MMA_64x64x32_F32E4M3E4M3_SS_TNILNSN_7ScaleInE1ELSP_1EEEEEENS4_6LayoutINS5_IJNSA_ILi2EEESB_SB_EEENS5_IJSB_NSA_ILi0EEESV_EEEEENS5_IJNS4_10UnderscoreESY_SY_EEEEENS4_13SM90_TMA_LOADENS4_14ComposedLayoutINS4_7SwizzleILi2ELi4ELi3EEENS4_18smem_ptr_flag_bitsILi8EEENSS_INS5_IJNSA_ILi8EEESG_EEENS5_IJSG_SB_EEEEEEEvNS4_8identityES11_S1B_vS1C_EENS_8epilogue10collective6detail29Sm90TmaWarpSpecializedAdapterINS1F_15DefaultEpilogueISI_SJ_SJ_NS1E_6thread17LinearCombinationISI_Li1EffLNS1J_9ScaleType4KindE0ELNS_15FloatRoundStyleE2ESI_EENS1_15EpilogueDefaultEEEEEvvEEEEvNT_6ParamsE,@"STO_CUDA_ENTRY STV_DEFAULT"
_ZN7cutlass13device_kernelINS_4gemm6kernel13GemmUniversalIN4cute5tupleIJiiiiEEENS1_10collective13CollectiveMmaINS1_37MainloopSm90TmaGmmaWarpSpecializedFP8ILi3ENS5_IJNS4_1CILi1EEESB_SB_EEENS1_35KernelTmaWarpSpecializedCooperativeEEENS5_IJNSA_ILi256EEENSA_ILi64EEESG_EEENS_12float_e4m3_tENS5_IJlSB_lEEESI_SJ_NS4_8TiledMMAINS4_8MMA_AtomIJNS4_4SM904GMMA30MMA_64x64x32_F32E4M3E4M3_SS_TNILNSN_7ScaleInE1ELSP_1EEEEEENS4_6LayoutINS5_IJNSA_ILi2EEESB_SB_EEENS5_IJSB_NSA_ILi0EEESV_EEEEENS5_IJNS4_10UnderscoreESY_SY_EEEEENS4_13SM90_TMA_LOADENS4_14ComposedLayoutINS4_7SwizzleILi2ELi4ELi3EEENS4_18smem_ptr_flag_bitsILi8EEENSS_INS5_IJNSA_ILi8EEESG_EEENS5_IJSG_SB_EEEEEEEvNS4_8identityES11_S1B_vS1C_EENS_8epilogue10collective6detail29Sm90TmaWarpSpecializedAdapterINS1F_15DefaultEpilogueISI_SJ_SJ_NS1E_6thread17LinearCombinationISI_Li1EffLNS1J_9ScaleType4KindE0ELNS_15FloatRoundStyleE2ESI_EENS1_15EpilogueDefaultEEEEEvvEEEEvNT_6ParamsE:
[----:B------:R-:W-:Y:S01]  /*0000*/  LDC R1, c[0x0][0x28] ;  /* 0x00000a00ff017b82 */ /* 0x000fe20000000800 */
[----:B------:R-:W0:Y:S01]  /*0010*/  S2R R0, SR_TID.X ;  /* 0x0000000000007919 */ /* 0x000e220000002100 */
[----:B------:R-:W-:Y:S01]  /*0020*/  ELECT P0, URZ, PT ;  /* 0x00000000003f782f */ /* 0x000fe20003800000 */
[----:B------:R-:W-:Y:S01]  /*0030*/  BSSY B0, `(.L_x_0) ;  /* 0x000000f000007945 */ /* 0x000fe20003800000 */
[--C-:B0-----:R-:W-:Y:S02]  /*0040*/  SHF.R.U32.HI R2, RZ, 0x5, R0.reuse ;  /* 0x00000005ff027819 */ /* 0x101fe40000011600 */
[----:B------:R-:W-:-:S03]  /*0050*/  SHF.R.U32.HI R3, RZ, 0x7, R0 ;  /* 0x00000007ff037819 */ /* 0x000fc60000011600 */
[----:B------:R-:W0:Y:S04]  /*0060*/  SHFL.IDX PT, R5, R2, RZ, 0x1f ;  /* 0x00001fff02057589 */ /* 0x000e2800000e0000 */
[----:B------:R1:W2:Y:S01]  /*0070*/  SHFL.IDX PT, R6, R3, RZ, 0x1f ;  /* 0x00001fff03067589 */ /* 0x0002a200000e0000 */
[----:B0-----:R-:W-:-:S13]  /*0080*/  ISETP.NE.OR P0, PT, R5, RZ, !P0 ;  /* 0x000000ff0500720c */ /* 0x001fda0004705670 */
[----:B-12---:R-:W-:Y:S05]  /*0090*/  @P0 BRA `(.L_x_1) ;  /* 0x0000000000200947 */ /* 0x006fea0003800000 */
[----:B------:R-:W-:Y:S02]  /*00a0*/  ULDC.64 UR4, c[0x0][0x198] ;  /* 0x0000660000047ab9 */ /* 0x000fe40000000a00 */
[----:B------:R-:W-:Y:S02]  /*00b0*/  UIADD3 UR6, UP0, UR4, 0xf0, URZ ;  /* 0x000000f004067890 */ /* 0x000fe4000ff1e03f */
[----:B------:R-:W-:Y:S02]  /*00c0*/  UIADD3 UR4, UP1, UR4, 0x1f0, URZ ;  /* 0x000001f004047890 */ /* 0x000fe4000ff3e03f */
[----:B------:R-:W-:Y:S02]  /*00d0*/  UIADD3.X UR7, URZ, UR5, URZ, UP0, !UPT ;  /* 0x000000053f077290 */ /* 0x000fe400087fe43f */
[----:B------:R-:W-:-:S07]  /*00e0*/  UIADD3.X UR5, URZ, UR5, URZ, UP1, !UPT ;  /* 0x000000053f057290 */ /* 0x000fce0008ffe43f */
[----:B------:R0:W-:Y:S02]  /*00f0*/  UTMACCTL.PF [UR6] ;  /* 0x00000000060079b9 */ /* 0x0001e40008040000 */
[----:B------:R0:W-:Y:S02]  /*0100*/  UTMACCTL.PF [UR4] ;  /* 0x00000000040079b9 */ /* 0x0001e40008040000 */
[----:B0-----:R-:W-:Y:S01]  /*0110*/  NOP ;  /* 0x0000000000007918 */ /* 0x001fe20000000000 */
.L_x_1:
[----:B------:R-:W-:Y:S05]  /*0120*/  BSYNC B0 ;  /* 0x0000000000007941 */ /* 0x000fea0003800000 */
.L_x_0:
[----:B------:R-:W0:Y:S02]  /*0130*/  SHFL.IDX PT, R3, R2, RZ, 0x1f ;  /* 0x00001fff02037589 */ /* 0x000e2400000e0000 */
[----:B0-----:R-:W-:-:S13]  /*0140*/  ISETP.NE.AND P0, PT, R3, RZ, PT ;  /* 0x000000ff0300720c */ /* 0x001fda0003f05270 */
[----:B------:R-:W-:Y:S05]  /*0150*/  @P0 BRA `(.L_x_2) ;  /* 0x0000000000500947 */ /* 0x000fea0003800000 */
[----:B------:R-:W0:Y:S01]  /*0160*/  S2UR UR8, SR_CgaCtaId ;  /* 0x00000000000879c3 */ /* 0x000e220000008800 */
[----:B------:R-:W-:Y:S01]  /*0170*/  UMOV UR4, 0x400 ;  /* 0x0000040000047882 */ /* 0x000fe20000000000 */
[----:B------:R-:W-:Y:S01]  /*0180*/  UMOV UR5, 0x1 ;  /* 0x0000000100057882 */ /* 0x000fe20000000000 */
[----:B------:R-:W-:Y:S01]  /*0190*/  UMOV UR6, 0x100 ;  /* 0x0000010000067882 */ /* 0x000fe20000000000 */
[----:B------:R-:W-:Y:S01]  /*01a0*/  ELECT P0, URZ, PT ;  /* 0x00000000003f782f */ /* 0x000fe20003800000 */
[----:B------:R-:W-:-:S04]  /*01b0*/  UIADD3 UR6, -UR6, 0x100000, URZ ;  /* 0x0010000006067890 */ /* 0x000fc8000fffe13f */
[----:B------:R-:W-:Y:S02]  /*01c0*/  USHF.L.U32 UR7, UR6, 0xb, URZ ;  /* 0x0000000b06077899 */ /* 0x000fe4000800063f */
[----:B------:R-:W-:Y:S02]  /*01d0*/  USHF.L.U32 UR6, UR6, 0x1, URZ ;  /* 0x0000000106067899 */ /* 0x000fe4000800063f */
[----:B0-----:R-:W-:Y:S02]  /*01e0*/  ULEA UR8, UR8, UR4, 0x18 ;  /* 0x0000000408087291 */ /* 0x001fe4000f8ec03f */
[----:B------:R-:W-:-:S04]  /*01f0*/  UIADD3 UR4, -UR5, 0x100000, URZ ;  /* 0x0010000005047890 */ /* 0x000fc8000fffe13f */
[----:B------:R-:W-:Y:S02]  /*0200*/  USHF.L.U32 UR5, UR4, 0xb, URZ ;  /* 0x0000000b04057899 */ /* 0x000fe4000800063f */
[----:B------:R-:W-:Y:S01]  /*0210*/  USHF.L.U32 UR4, UR4, 0x1, URZ ;  /* 0x0000000104047899 */ /* 0x000fe2000800063f */
[----:B------:R-:W0:Y:S11]  /*0220*/  FENCE.VIEW.ASYNC.S ;  /* 0x00000000000073c6 */ /* 0x000e360000000000 */
[----:B0-----:R0:W1:Y:S01]  /*0230*/  SYNCS.EXCH.64 URZ, [UR8], UR4 ;  /* 0x00000004083f75b2 */ /* 0x0010620008000100 */
[----:B------:R0:W2:Y:S01]  /*0240*/  SYNCS.EXCH.64 URZ, [UR8+0x18], UR6 ;  /* 0x00001806083f75b2 */ /* 0x0000a20008000100 */
[----:B------:R0:W3:Y:S01]  /*0250*/  SYNCS.EXCH.64 URZ, [UR8+0x8], UR4 ;  /* 0x00000804083f75b2 */ /* 0x0000e20008000100 */
[----:B------:R0:W4:Y:S01]  /*0260*/  SYNCS.EXCH.64 URZ, [UR8+0x20], UR6 ;  /* 0x00002006083f75b2 */ /* 0x0001220008000100 */
[----:B------:R0:W0:Y:S01]  /*0270*/  SYNCS.EXCH.64 URZ, [UR8+0x10], UR4 ;  /* 0x00001004083f75b2 */ /* 0x0000220008000100 */
[----:B------:R0:W0:Y:S01]  /*0280*/  SYNCS.EXCH.64 URZ, [UR8+0x28], UR6 ;  /* 0x00002806083f75b2 */ /* 0x0000220008000100 */
[----:B------:R-:W-:Y:S01]  /*0290*/  NOP ;  /* 0x0000000000007918 */ /* 0x000fe20000000000 */
.L_x_2:
[----:B------:R-:W5:Y:S01]  /*02a0*/  SHFL.IDX PT, R2, R2, RZ, 0x1f ;  /* 0x00001fff02027589 */ /* 0x000f6200000e0000 */
[----:B------:R-:W1:Y:S01]  /*02b0*/  LDC R3, c[0x0][0x65c] ;  /* 0x00019700ff037b82 */ /* 0x000e620000000800 */
[----:B------:R-:W-:Y:S02]  /*02c0*/  ELECT P0, URZ, PT ;  /* 0x00000000003f782f */ /* 0x000fe40003800000 */
[----:B------:R-:W-:Y:S01]  /*02d0*/  SHF.R.S32.HI R4, RZ, 0x1f, R5 ;  /* 0x0000001fff047819 */ /* 0x000fe20000011405 */
[----:B------:R-:W2:Y:S01]  /*02e0*/  S2R R10, SR_CTAID.Y ;  /* 0x00000000000a7919 */ /* 0x000ea20000002600 */
[----:B0-----:R-:W-:Y:S01]  /*02f0*/  UMOV UR4, 0x20 ;  /* 0x0000002000047882 */ /* 0x001fe20000000000 */
[C---:B------:R-:W-:Y:S01]  /*0300*/  ISETP.NE.AND P2, PT, R6.reuse, RZ, PT ;  /* 0x000000ff0600720c */ /* 0x040fe20003f45270 */
[----:B------:R-:W-:Y:S01]  /*0310*/  VIADD R11, R6, 0xffffffff ;  /* 0xffffffff060b7836 */ /* 0x000fe20000000000 */
[----:B------:R-:W0:Y:S01]  /*0320*/  S2R R8, SR_CTAID.X ;  /* 0x0000000000087919 */ /* 0x000e220000002500 */
[----:B------:R-:W-:Y:S01]  /*0330*/  LEA.HI R4, R4, R5, RZ, 0x2 ;  /* 0x0000000504047211 */ /* 0x000fe200078f10ff */
[----:B------:R-:W-:Y:S01]  /*0340*/  NOP ;  /* 0x0000000000007918 */ /* 0x000fe20000000000 */
[----:B------:R-:W-:Y:S01]  /*0350*/  NOP ;  /* 0x0000000000007918 */ /* 0x000fe20000000000 */
[----:B------:R-:W-:-:S02]  /*0360*/  ISETP.GE.U32.AND P1, PT, R11, 0x2, PT ;  /* 0x000000020b00780c */ /* 0x000fc40003f26070 */
[----:B------:R-:W-:-:S05]  /*0370*/  LOP3.LUT R4, R4, 0xfffffffc, RZ, 0xc0, !PT ;  /* 0xfffffffc04047812 */ /* 0x000fca00078ec0ff */
[----:B------:R-:W-:Y:S01]  /*0380*/  IMAD.IADD R5, R5, 0x1, -R4 ;  /* 0x0000000105057824 */ /* 0x000fe200078e0a04 */
[----:B-----5:R-:W-:Y:S02]  /*0390*/  ISETP.NE.OR P0, PT, R2, RZ, !P0 ;  /* 0x000000ff0200720c */ /* 0x020fe40004705670 */
[----:B-1----:R-:W-:-:S11]  /*03a0*/  ISETP.NE.AND P3, PT, R3, 0x1, PT ;  /* 0x000000010300780c */ /* 0x002fd60003f65270 */
[----:B------:R-:W-:Y:S01]  /*03b0*/  VOTEU.ALL UP0, P0 ;  /* 0x00000000003f7886 */ /* 0x000fe20000000000 */
[----:B------:R-:W-:Y:S01]  /*03c0*/  VOTEU.ALL UP1, P0 ;  /* 0x00000000003f7886 */ /* 0x000fe20000020000 */
[----:B------:R-:W0:Y:S01]  /*03d0*/  @P3 LDC R9, c[0x0][0x10] ;  /* 0x00000400ff093b82 */ /* 0x000e220000000800 */
[----:B--2---:R-:W-:Y:S02]  /*03e0*/  @P3 IMAD.MOV.U32 R2, RZ, RZ, R10 ;  /* 0x000000ffff023224 */ /* 0x004fe400078e000a */
[----:B------:R-:W-:Y:S01]  /*03f0*/  @!UP0 UMOV UR6, 0x400 ;  /* 0x0000040000068882 */ /* 0x000fe20000000000 */
[----:B------:R-:W-:-:S04]  /*0400*/  @!UP0 UIADD3 UR4, -UR4, 0x100000, URZ ;  /* 0x0010000004048890 */ /* 0x000fc8000fffe13f */
[----:B------:R-:W-:Y:S02]  /*0410*/  @!UP0 USHF.L.U32 UR5, UR4, 0xb, URZ ;  /* 0x0000000b04058899 */ /* 0x000fe4000800063f */
[----:B------:R-:W-:Y:S01]  /*0420*/  @!UP0 USHF.L.U32 UR4, UR4, 0x1, URZ ;  /* 0x0000000104048899 */ /* 0x000fe2000800063f */
[----:B------:R-:W-:Y:S02]  /*0430*/  @P3 IMAD.MOV.U32 R3, RZ, RZ, RZ ;  /* 0x000000ffff033224 */ /* 0x000fe400078e00ff */
[----:B------:R-:W-:Y:S01]  /*0440*/  @P3 IMAD.MOV.U32 R13, RZ, RZ, RZ ;  /* 0x000000ffff0d3224 */ /* 0x000fe200078e00ff */
[----:B------:R-:W1:Y:S08]  /*0450*/  @!UP0 S2UR UR7, SR_CgaCtaId ;  /* 0x00000000000789c3 */ /* 0x000e700000008800 */
[----:B------:R-:W2:Y:S01]  /*0460*/  @!P3 LDC R7, c[0x0][0xc] ;  /* 0x00000300ff07bb82 */ /* 0x000ea20000000800 */
[----:B0-----:R-:W-:-:S04]  /*0470*/  @P3 IMAD.WIDE.U32 R2, R8, R9, R2 ;  /* 0x0000000908023225 */ /* 0x001fc800078e0002 */
[----:B------:R-:W-:Y:S02]  /*0480*/  IMAD.MOV.U32 R9, RZ, RZ, RZ ;  /* 0x000000ffff097224 */ /* 0x000fe400078e00ff */
[----:B------:R-:W-:Y:S01]  /*0490*/  @P3 IMAD.IADD R3, R3, 0x1, R13 ;  /* 0x0000000103033824 */ /* 0x000fe200078e020d */
[----:B-1----:R-:W-:Y:S01]  /*04a0*/  @!UP0 ULEA UR6, UR7, UR6, 0x18 ;  /* 0x0000000607068291 */ /* 0x002fe2000f8ec03f */
[----:B------:R-:W-:Y:S01]  /*04b0*/  VOTEU.ALL UP0, P0 ;  /* 0x00000000003f7886 */ /* 0x000fe20000000000 */
[----:B------:R-:W-:-:S04]  /*04c0*/  ISETP.NE.AND P0, PT, R5, 0x3, PT ;  /* 0x000000030500780c */ /* 0x000fc80003f05270 */
[----:B------:R-:W-:-:S04]  /*04d0*/  ISETP.EQ.OR P0, PT, R5, RZ, !P0 ;  /* 0x000000ff0500720c */ /* 0x000fc80004702670 */
[----:B------:R-:W-:Y:S01]  /*04e0*/  ISETP.EQ.AND P0, PT, R6, RZ, P0 ;  /* 0x000000ff0600720c */ /* 0x000fe20000702270 */
[----:B------:R-:W0:Y:S02]  /*04f0*/  FENCE.VIEW.ASYNC.S ;  /* 0x00000000000073c6 */ /* 0x000e240000000000 */
[----:B0-----:R0:W3:Y:S01]  /*0500*/  @!UP0 SYNCS.EXCH.64 URZ, [UR6+0x40], UR4 ;  /* 0x00004004063f85b2 */ /* 0x0010e20008000100 */
[----:B--2---:R-:W-:Y:S01]  /*0510*/  @!P3 IMAD.WIDE.U32 R6, R7, R10, R8 ;  /* 0x0000000a0706b225 */ /* 0x004fe200078e0008 */
[----:B------:R-:W-:-:S03]  /*0520*/  SEL R4, RZ, 0x1, !P0 ;  /* 0x00000001ff047807 */ /* 0x000fc60004000000 */
[----:B------:R-:W-:Y:S02]  /*0530*/  @!P3 IMAD.MOV.U32 R2, RZ, RZ, R6 ;  /* 0x000000ffff02b224 */ /* 0x000fe400078e0006 */
[----:B------:R-:W-:Y:S01]  /*0540*/  @!P3 IMAD.MOV.U32 R3, RZ, RZ, R7 ;  /* 0x000000ffff03b224 */ /* 0x000fe200078e0007 */
[----:B------:R-:W-:Y:S01]  /*0550*/  SEL R4, R4, 0x2, P1 ;  /* 0x0000000204047807 */ /* 0x000fe20000800000 */
[----:B------:R0:W3:Y:S01]  /*0560*/  @!UP1 SYNCS.EXCH.64 URZ, [UR6+0x48], UR4 ;  /* 0x00004804063f95b2 */ /* 0x0000e20008000100 */
[----:B------:R-:W-:Y:S01]  /*0570*/  NOP ;  /* 0x0000000000007918 */ /* 0x000fe20000000000 */
[----:B---34-:R-:W-:Y:S06]  /*0580*/  BAR.SYNC.DEFER_BLOCKING 0x0 ;  /* 0x0000000000007b1d */ /* 0x018fec0000010000 */
[----:B------:R-:W-:Y:S05]  /*0590*/  @!P2 BRA `(.L_x_3) ;  /* 0x00000078000ca947 */ /* 0x000fea0003800000 */
[----:B------:R-:W-:-:S13]  /*05a0*/  ISETP.GT.U32.AND P0, PT, R11, 0x1, PT ;  /* 0x000000010b00780c */ /* 0x000fda0003f04070 */
[----:B0-----:R-:W-:Y:S05]  /*05b0*/  @P0 EXIT ;  /* 0x000000000000094d */ /* 0x001fea0003800000 */
[----:B------:R-:W-:Y:S01]  /*05c0*/  ULDC.64 UR4, c[0x0][0x650] ;  /* 0x0001940000047ab9 */ /* 0x000fe20000000a00 */
[----:B------:R-:W-:Y:S01]  /*05d0*/  PRMT R12, RZ, 0x7610, R12 ;  /* 0x00007610ff0c7816 */ /* 0x000fe2000000000c */
[----:B------:R-:W-:Y:S01]  /*05e0*/  IMAD.MOV.U32 R6, RZ, RZ, -0x1 ;  /* 0xffffffffff067424 */ /* 0x000fe200078e00ff */
[----:B------:R-:W-:Y:S01]  /*05f0*/  ISETP.GE.U32.AND P0, PT, R2, UR4, PT ;  /* 0x0000000402007c0c */ /* 0x000fe2000bf06070 */
[----:B------:R-:W-:Y:S02]  /*0600*/  IMAD.MOV.U32 R7, RZ, RZ, -0x1 ;  /* 0xffffffffff077424 */ /* 0x000fe400078e00ff */
[----:B------:R-:W-:Y:S01]  /*0610*/  IMAD.MOV.U32 R5, RZ, RZ, -0x1 ;  /* 0xffffffffff057424 */ /* 0x000fe200078e00ff */
[----:B------:R-:W-:-:S13]  /*0620*/  ISETP.GE.U32.AND.EX P0, PT, R3, UR5, PT, P0 ;  /* 0x0000000503007c0c */ /* 0x000fda000bf06100 */
[----:B------:R-:W-:Y:S05]  /*0630*/  @P0 BRA `(.L_x_4) ;  /* 0x00000004005c0947 */ /* 0x000fea0003800000 */
[----:B------:R-:W0:Y:S01]  /*0640*/  LDC.64 R16, c[0x0][0x628] ;  /* 0x00018a00ff107b82 */ /* 0x000e220000000a00 */
[----:B------:R-:W-:Y:S02]  /*0650*/  IMAD.MOV.U32 R6, RZ, RZ, R2 ;  /* 0x000000ffff067224 */ /* 0x000fe400078e0002 */
[----:B------:R-:W-:-:S05]  /*0660*/  IMAD.MOV.U32 R7, RZ, RZ, R3 ;  /* 0x000000ffff077224 */ /* 0x000fca00078e0003 */
[----:B------:R-:W1:Y:S08]  /*0670*/  LDC R18, c[0x0][0x630] ;  /* 0x00018c00ff127b82 */ /* 0x000e700000000800 */
[----:B------:R-:W2:Y:S01]  /*0680*/  LDC.64 R20, c[0x0][0x620] ;  /* 0x00018800ff147b82 */ /* 0x000ea20000000a00 */
[----:B0-----:R-:W-:-:S04]  /*0690*/  ISETP.NE.U32.AND P0, PT, R16, RZ, PT ;  /* 0x000000ff1000720c */ /* 0x001fc80003f05070 */
[----:B------:R-:W-:-:S13]  /*06a0*/  ISETP.NE.AND.EX P0, PT, R17, RZ, PT, P0 ;  /* 0x000000ff1100720c */ /* 0x000fda0003f05300 */
[----:B-12---:R-:W-:Y:S05]  /*06b0*/  @!P0 BRA `(.L_x_5) ;  /* 0x0000000000288947 */ /* 0x006fea0003800000 */
[----:B------:R-:W0:Y:S02]  /*06c0*/  LDC R5, c[0x0][0x634] ;  /* 0x00018d00ff057b82 */ /* 0x000e240000000800 */
[----:B0-----:R-:W-:-:S05]  /*06d0*/  IADD3 R5, P0, R2, R5, RZ ;  /* 0x0000000502057210 */ /* 0x001fca0007f1e0ff */
[----:B------:R-:W-:-:S04]  /*06e0*/  IMAD.X R11, RZ, RZ, R3, P0 ;  /* 0x000000ffff0b7224 */ /* 0x000fc800000e0603 */
[----:B------:R-:W-:-:S04]  /*06f0*/  IMAD.WIDE.U32 R6, R11, R16, RZ ;  /* 0x000000100b067225 */ /* 0x000fc800078e00ff */
[----:B------:R-:W-:-:S04]  /*0700*/  IMAD.WIDE.U32 R12, P0, R5, R17, R6 ;  /* 0x00000011050c7225 */ /* 0x000fc80007800006 */
[----:B------:R-:W-:-:S04]  /*0710*/  IMAD.WIDE.U32 R6, R5, R16, RZ ;  /* 0x0000001005067225 */ /* 0x000fc800078e00ff */
[----:B------:R-:W-:Y:S01]  /*0720*/  IMAD.X R15, RZ, RZ, RZ, P0 ;  /* 0x000000ffff0f7224 */ /* 0x000fe200000e06ff */
[----:B------:R-:W-:Y:S01]  /*0730*/  IADD3 RZ, P0, R7, R12, RZ ;  /* 0x0000000c07ff7210 */ /* 0x000fe20007f1e0ff */
[----:B------:R-:W-:-:S04]  /*0740*/  IMAD.MOV.U32 R14, RZ, RZ, R13 ;  /* 0x000000ffff0e7224 */ /* 0x000fc800078e000d */
[----:B------:R-:W-:-:S08]  /*0750*/  IMAD.WIDE.U32.X R6, R11, R17, R14, P0 ;  /* 0x000000110b067225 */ /* 0x000fd000000e040e */
.L_x_5:
[--C-:B------:R-:W-:Y:S01]  /*0760*/  SHF.R.U64 R26, R6, R18, R7.reuse ;  /* 0x00000012061a7219 */ /* 0x100fe20000001207 */
[----:B------:R-:W0:Y:S01]  /*0770*/  LDC.64 R22, c[0x0][0x640] ;  /* 0x00019000ff167b82 */ /* 0x000e220000000a00 */
[----:B------:R-:W-:Y:S01]  /*0780*/  I2FP.F32.U32 R5, R8 ;  /* 0x0000000800057245 */ /* 0x000fe20000201000 */
[----:B------:R-:W-:Y:S01]  /*0790*/  ULDC UR4, c[0x0][0x150] ;  /* 0x0000540000047ab9 */ /* 0x000fe20000000800 */
[----:B------:R-:W-:Y:S02]  /*07a0*/  SHF.R.U32.HI R6, RZ, R18, R7 ;  /* 0x00000012ff067219 */ /* 0x000fe40000011607 */
[----:B------:R-:W-:Y:S01]  /*07b0*/  IADD3 R11, P0, RZ, -R26, RZ ;  /* 0x8000001aff0b7210 */ /* 0x000fe20007f1e0ff */
[----:B------:R-:W-:Y:S01]  /*07c0*/  FMUL R5, R5, UR4 ;  /* 0x0000000405057c20 */ /* 0x000fe20008400000 */
[----:B------:R-:W-:Y:S01]  /*07d0*/  ULDC UR4, c[0x0][0x154] ;  /* 0x0000550000047ab9 */ /* 0x000fe20000000800 */
[----:B------:R-:W1:Y:S02]  /*07e0*/  LDC R14, c[0x0][0x618] ;  /* 0x00018600ff0e7b82 */ /* 0x000e640000000800 */
[----:B------:R-:W-:-:S02]  /*07f0*/  IMAD.X R13, RZ, RZ, ~R6, P0 ;  /* 0x000000ffff0d7224 */ /* 0x000fc400000e0e06 */
[----:B------:R-:W2:Y:S01]  /*0800*/  F2I.U32.TRUNC.NTZ R5, R5 ;  /* 0x0000000500057305 */ /* 0x000ea2000020f000 */
[----:B------:R-:W-:-:S03]  /*0810*/  IMAD.WIDE.U32 R6, R11, R20, R2 ;  /* 0x000000140b067225 */ /* 0x000fc600078e0002 */
[----:B------:R-:W3:Y:S01]  /*0820*/  LDC R9, c[0x0][0x144] ;  /* 0x00005100ff097b82 */ /* 0x000ee20000000800 */
[----:B------:R-:W-:-:S04]  /*0830*/  IMAD R12, R13, R20, RZ ;  /* 0x000000140d0c7224 */ /* 0x000fc800078e02ff */
[----:B------:R-:W-:Y:S02]  /*0840*/  IMAD R11, R11, R21, R12 ;  /* 0x000000150b0b7224 */ /* 0x000fe400078e020c */
[----:B------:R-:W-:Y:S01]  /*0850*/  IMAD.MOV.U32 R12, RZ, RZ, 0x1 ;  /* 0x00000001ff0c7424 */ /* 0x000fe200078e00ff */
[----:B------:R-:W4:Y:S01]  /*0860*/  LDC R18, c[0x0][0x608] ;  /* 0x00018200ff127b82 */ /* 0x000f220000000800 */
[----:B------:R-:W-:Y:S01]  /*0870*/  IMAD.IADD R11, R7, 0x1, R11 ;  /* 0x00000001070b7824 */ /* 0x000fe200078e020b */
[----:B0-----:R-:W-:Y:S01]  /*0880*/  ISETP.NE.U32.AND P0, PT, R22, RZ, PT ;  /* 0x000000ff1600720c */ /* 0x001fe20003f05070 */
[----:B--2---:R-:W-:-:S03]  /*0890*/  IMAD.MOV R7, RZ, RZ, -R5 ;  /* 0x000000ffff077224 */ /* 0x004fc600078e0a05 */
[----:B------:R-:W-:Y:S02]  /*08a0*/  ISETP.NE.AND.EX P0, PT, R23, RZ, PT, P0 ;  /* 0x000000ff1700720c */ /* 0x000fe40003f05300 */
[----:B------:R-:W0:Y:S01]  /*08b0*/  LDC R13, c[0x0][0x658] ;  /* 0x00019600ff0d7b82 */ /* 0x000e220000000800 */
[--C-:B-1----:R-:W-:Y:S02]  /*08c0*/  SHF.R.U64 R16, R6, R14, R11.reuse ;  /* 0x0000000e06107219 */ /* 0x102fe4000000120b */
[----:B------:R-:W-:Y:S02]  /*08d0*/  I2FP.F32.U32 R6, R10 ;  /* 0x0000000a00067245 */ /* 0x000fe40000201000 */
[----:B------:R-:W-:-:S03]  /*08e0*/  SHF.R.U32.HI R11, RZ, R14, R11 ;  /* 0x0000000eff0b7219 */ /* 0x000fc6000001160b */
[----:B------:R-:W1:Y:S01]  /*08f0*/  LDC R17, c[0x0][0x148] ;  /* 0x00005200ff117b82 */ /* 0x000e620000000800 */
[----:B---3--:R-:W-:Y:S02]  /*0900*/  IMAD R5, R9, R7, R8 ;  /* 0x0000000709057224 */ /* 0x008fe400078e0208 */
[----:B------:R-:W-:Y:S01]  /*0910*/  FMUL R7, R6, UR4 ;  /* 0x0000000406077c20 */ /* 0x000fe20008400000 */
[----:B------:R-:W-:-:S03]  /*0920*/  IMAD.MOV.U32 R6, RZ, RZ, -0x1 ;  /* 0xffffffffff067424 */ /* 0x000fc600078e00ff */
[----:B------:R2:W3:Y:S01]  /*0930*/  F2I.U32.TRUNC.NTZ R15, R7 ;  /* 0x00000007000f7305 */ /* 0x0004e2000020f000 */
[----:B------:R-:W1:Y:S01]  /*0940*/  LDC R21, c[0x0][0x600] ;  /* 0x00018000ff157b82 */ /* 0x000e620000000800 */
[-CC-:B----4-:R-:W-:Y:S02]  /*0950*/  SHF.R.U64 R27, R16, R18.reuse, R11.reuse ;  /* 0x00000012101b7219 */ /* 0x190fe4000000120b */
[----:B------:R-:W-:-:S05]  /*0960*/  SHF.R.U32.HI R8, RZ, R18, R11 ;  /* 0x00000012ff087219 */ /* 0x000fca000001160b */
[----:B------:R-:W4:Y:S01]  /*0970*/  LDC R20, c[0x0][0x648] ;  /* 0x00019200ff147b82 */ /* 0x000f220000000800 */
[-CC-:B0-----:R-:W-:Y:S02]  /*0980*/  SHF.R.U64 R18, R27, R13.reuse, R8.reuse ;  /* 0x0000000d1b127219 */ /* 0x181fe40000001208 */
[-C--:B------:R-:W-:Y:S02]  /*0990*/  SHF.L.U32 R6, R6, R13.reuse, RZ ;  /* 0x0000000d06067219 */ /* 0x080fe400000006ff */
[-C--:B------:R-:W-:Y:S02]  /*09a0*/  SHF.R.U32.HI R8, RZ, R13.reuse, R8 ;  /* 0x0000000dff087219 */ /* 0x080fe40000011608 */
[----:B------:R-:W-:Y:S01]  /*09b0*/  LOP3.LUT R14, RZ, R6, RZ, 0x33, !PT ;  /* 0x00000006ff0e7212 */ /* 0x000fe200078e33ff */
[----:B------:R-:W0:Y:S01]  /*09c0*/  LDC R25, c[0x0][0x638] ;  /* 0x00018e00ff197b82 */ /* 0x000e220000000800 */
[----:B------:R-:W-:Y:S01]  /*09d0*/  SHF.L.U32 R11, R12, R13, RZ ;  /* 0x0000000d0c0b7219 */ /* 0x000fe200000006ff */
[----:B------:R-:W-:-:S02]  /*09e0*/  IMAD.MOV.U32 R6, RZ, RZ, R18 ;  /* 0x000000ffff067224 */ /* 0x000fc400078e0012 */
[----:B--2---:R-:W-:-:S04]  /*09f0*/  IMAD.MOV.U32 R7, RZ, RZ, R8 ;  /* 0x000000ffff077224 */ /* 0x004fc800078e0008 */
[----:B------:R-:W2:Y:S01]  /*0a00*/  LDC R24, c[0x0][0x610] ;  /* 0x00018400ff187b82 */ /* 0x000ea20000000800 */
[----:B---3--:R-:W-:Y:S05]  /*0a10*/  @!P0 BRA `(.L_x_6) ;  /* 0x0000000000288947 */ /* 0x008fea0003800000 */
[----:B------:R-:W3:Y:S02]  /*0a20*/  LDC R13, c[0x0][0x64c] ;  /* 0x00019300ff0d7b82 */ /* 0x000ee40000000800 */
[----:B---3--:R-:W-:-:S05]  /*0a30*/  IADD3 R13, P0, R18, R13, RZ ;  /* 0x0000000d120d7210 */ /* 0x008fca0007f1e0ff */
        /* <DEDUP_REMOVED lines=8> */
.L_x_6:
[----:B----4-:R-:W-:Y:S01]  /*0ac0*/  SHF.R.U64 R6, R6, R20, R7 ;  /* 0x0000001406067219 */ /* 0x010fe20000001207 */
[----:B-1----:R-:W-:Y:S01]  /*0ad0*/  VIADD R7, R21, 0xffffffff ;  /* 0xffffffff15077836 */ /* 0x002fe20000000000 */
[----:B------:R-:W-:Y:S01]  /*0ae0*/  LOP3.LUT R14, R27, R14, RZ, 0xc0, !PT ;  /* 0x0000000e1b0e7212 */ /* 0x000fe200078ec0ff */
[----:B------:R-:W-:Y:S02]  /*0af0*/  IMAD.MOV R15, RZ, RZ, -R15 ;  /* 0x000000ffff0f7224 */ /* 0x000fe400078e0a0f */
[----:B------:R-:W-:Y:S01]  /*0b00*/  IMAD.MOV R8, RZ, RZ, -R6 ;  /* 0x000000ffff087224 */ /* 0x000fe200078e0a06 */
[----:B------:R-:W-:Y:S01]  /*0b10*/  LOP3.LUT R7, R16, R7, RZ, 0xc0, !PT ;  /* 0x0000000710077212 */ /* 0x000fe200078ec0ff */
[----:B------:R-:W-:Y:S02]  /*0b20*/  IMAD R14, R11, R6, R14 ;  /* 0x000000060b0e7224 */ /* 0x000fe400078e020e */
[----:B------:R-:W-:Y:S02]  /*0b30*/  @P3 IMAD R5, R17, R15, R10 ;  /* 0x0000000f11053224 */ /* 0x000fe400078e020a */
[----:B0-----:R-:W-:-:S02]  /*0b40*/  IMAD R6, R8, R25, R18 ;  /* 0x0000001908067224 */ /* 0x001fc400078e0212 */
[----:B--2---:R-:W-:Y:S02]  /*0b50*/  IMAD R5, R14, R24, R5 ;  /* 0x000000180e057224 */ /* 0x004fe400078e0205 */
[----:B------:R-:W-:Y:S02]  /*0b60*/  IMAD R6, R6, R21, R7 ;  /* 0x0000001506067224 */ /* 0x000fe400078e0207 */
[----:B------:R-:W-:-:S03]  /*0b70*/  IMAD.MOV.U32 R12, RZ, RZ, 0x1 ;  /* 0x00000001ff0c7424 */ /* 0x000fc600078e00ff */
[----:B------:R-:W-:Y:S02]  /*0b80*/  SEL R7, R6, R5, !P3 ;  /* 0x0000000506077207 */ /* 0x000fe40005800000 */
[----:B------:R-:W-:Y:S01]  /*0b90*/  SEL R6, R5, R6, !P3 ;  /* 0x0000000605067207 */ /* 0x000fe20005800000 */
[----:B------:R-:W-:-:S07]  /*0ba0*/  IMAD.MOV.U32 R5, RZ, RZ, R26 ;  /* 0x000000ffff057224 */ /* 0x000fce00078e001a */
.L_x_4:
[----:B------:R-:W-:-:S08]  /*0bb0*/  NOP ;  /* 0x0000000000007918 */ /* 0x000fd00000000000 */
[----:B------:R-:W0:Y:S02]  /*0bc0*/  USETMAXREG.TRY_ALLOC.CTAPOOL UP0, 0xe8 ;  /* 0x000000e8000079c8 */ /* 0x000e240008000600 */
[----:B0-----:R-:W-:-:S13]  /*0bd0*/  PLOP3.LUT P0, PT, PT, PT, UP0, 0x80, 0x0 ;  /* 0x000000000000781c */ /* 0x001fda0003f0f008 */
[----:B------:R-:W-:Y:S05]  /*0be0*/  @!P0 BRA `(.L_x_4) ;  /* 0xfffffffc00f08947 */ /* 0x000fea000383ffff */
[----:B------:R-:W-:Y:S01]  /*0bf0*/  ULDC.64 UR4, c[0x0][0x598] ;  /* 0x0001660000047ab9 */ /* 0x000fe20000000a00 */
[----:B------:R-:W-:Y:S01]  /*0c00*/  ULDC.64 UR16, c[0x0][0x208] ;  /* 0x0000820000107ab9 */ /* 0x000fe20000000a00 */
[----:B------:R-:W-:-:S04]  /*0c10*/  ISETP.NE.U32.AND P0, PT, RZ, UR4, PT ;  /* 0x00000004ff007c0c */ /* 0x000fc8000bf05070 */
[----:B------:R-:W-:-:S13]  /*0c20*/  ISETP.NE.AND.EX P0, PT, RZ, UR5, PT, P0 ;  /* 0x00000005ff007c0c */ /* 0x000fda000bf05300 */
[----:B------:R-:W-:Y:S05]  /*0c30*/  @!P0 BRA `(.L_x_7) ;  /* 0x00000000001c8947 */ /* 0x000fea0003800000 */
[----:B------:R-:W0:Y:S02]  /*0c40*/  LDC.64 R8, c[0x0][0x598] ;  /* 0x00016600ff087b82 */ /* 0x000e240000000a00 */
[----:B0-----:R-:W2:Y:S02]  /*0c50*/  LDG.E.64 R8, desc[UR16][R8.64] ;  /* 0x0000001008087981 */ /* 0x001ea4000c1e1b00 */
[----:B--2---:R-:W-:-:S04]  /*0c60*/  ISETP.NE.U32.AND P0, PT, R8, RZ, PT ;  /* 0x000000ff0800720c */ /* 0x004fc80003f05070 */
[----:B------:R-:W-:-:S13]  /*0c70*/  ISETP.NE.AND.EX P0, PT, R9, RZ, PT, P0 ;  /* 0x000000ff0900720c */ /* 0x000fda0003f05300 */
[----:B------:R-:W-:Y:S05]  /*0c80*/  @!P0 BRA `(.L_x_7) ;  /* 0x0000000000088947 */ /* 0x000fea0003800000 */
[----:B------:R0:W5:Y:S01]  /*0c90*/  LD.E R8, desc[UR16][R8.64] ;  /* 0x0000001008087980 */ /* 0x000162000c101900 */
[----:B------:R-:W-:Y:S05]  /*0ca0*/  BRA `(.L_x_8) ;  /* 0x0000000000207947 */ /* 0x000fea0003800000 */
.L_x_7:
[----:B------:R-:W-:Y:S02]  /*0cb0*/  ULDC.64 UR4, c[0x0][0x588] ;  /* 0x0001620000047ab9 */ /* 0x000fe40000000a00 */
[----:B------:R-:W-:-:S04]  /*0cc0*/  ISETP.NE.U32.AND P0, PT, RZ, UR4, PT ;  /* 0x00000004ff007c0c */ /* 0x000fc8000bf05070 */
[----:B------:R-:W-:-:S13]  /*0cd0*/  ISETP.NE.AND.EX P0, PT, RZ, UR5, PT, P0 ;  /* 0x00000005ff007c0c */ /* 0x000fda000bf05300 */
[----:B------:R-:W-:Y:S05]  /*0ce0*/  @!P0 BRA `(.L_x_9) ;  /* 0x00000000000c8947 */ /* 0x000fea0003800000 */
[----:B------:R-:W0:Y:S02]  /*0cf0*/  LDC.64 R8, c[0x0][0x588] ;  /* 0x00016200ff087b82 */ /* 0x000e240000000a00 */
[----:B0-----:R1:W5:Y:S01]  /*0d00*/  LDG.E R8, desc[UR16][R8.64] ;  /* 0x0000001008087981 */ /* 0x001362000c1e1900 */
[----:B------:R-:W-:Y:S05]  /*0d10*/  BRA `(.L_x_8) ;  /* 0x0000000000047947 */ /* 0x000fea0003800000 */
.L_x_9:
[----:B------:R-:W2:Y:S02]  /*0d20*/  LDC R8, c[0x0][0x580] ;  /* 0x00016000ff087b82 */ /* 0x000ea40000000800 */
.L_x_8:
[----:B------:R-:W-:Y:S02]  /*0d30*/  ULDC.64 UR4, c[0x0][0x5a0] ;  /* 0x0001680000047ab9 */ /* 0x000fe40000000a00 */
[----:B------:R-:W-:-:S04]  /*0d40*/  ISETP.NE.U32.AND P0, PT, RZ, UR4, PT ;  /* 0x00000004ff007c0c */ /* 0x000fc8000bf05070 */
[----:B------:R-:W-:-:S13]  /*0d50*/  ISETP.NE.AND.EX P0, PT, RZ, UR5, PT, P0 ;  /* 0x00000005ff007c0c */ /* 0x000fda000bf05300 */
[----:B------:R-:W-:Y:S05]  /*0d60*/  @!P0 BRA `(.L_x_10) ;  /* 0x00000000001c8947 */ /* 0x000fea0003800000 */
[----:B------:R-:W3:Y:S02]  /*0d70*/  LDC.64 R10, c[0x0][0x5a0] ;  /* 0x00016800ff0a7b82 */ /* 0x000ee40000000a00 */
[----:B---3--:R-:W3:Y:S02]  /*0d80*/  LDG.E.64 R10, desc[UR16][R10.64] ;  /* 0x000000100a0a7981 */ /* 0x008ee4000c1e1b00 */
[----:B---3--:R-:W-:-:S04]  /*0d90*/  ISETP.NE.U32.AND P0, PT, R10, RZ, PT ;  /* 0x000000ff0a00720c */ /* 0x008fc80003f05070 */
[----:B------:R-:W-:-:S13]  /*0da0*/  ISETP.NE.AND.EX P0, PT, R11, RZ, PT, P0 ;  /* 0x000000ff0b00720c */ /* 0x000fda0003f05300 */
[----:B------:R-:W-:Y:S05]  /*0db0*/  @!P0 BRA `(.L_x_10) ;  /* 0x0000000000088947 */ /* 0x000fea0003800000 */
[----:B01----:R0:W5:Y:S01]  /*0dc0*/  LD.E R9, desc[UR16][R10.64] ;  /* 0x000000100a097980 */ /* 0x003162000c101900 */
[----:B------:R-:W-:Y:S05]  /*0dd0*/  BRA `(.L_x_11) ;  /* 0x0000000000207947 */ /* 0x000fea0003800000 */
.L_x_10:
[----:B------:R-:W-:Y:S02]  /*0de0*/  ULDC.64 UR4, c[0x0][0x590] ;  /* 0x0001640000047ab9 */ /* 0x000fe40000000a00 */
[----:B------:R-:W-:-:S04]  /*0df0*/  ISETP.NE.U32.AND P0, PT, RZ, UR4, PT ;  /* 0x00000004ff007c0c */ /* 0x000fc8000bf05070 */
[----:B------:R-:W-:-:S13]  /*0e00*/  ISETP.NE.AND.EX P0, PT, RZ, UR5, PT, P0 ;  /* 0x00000005ff007c0c */ /* 0x000fda000bf05300 */
[----:B------:R-:W-:Y:S05]  /*0e10*/  @!P0 BRA `(.L_x_12) ;  /* 0x00000000000c8947 */ /* 0x000fea0003800000 */
[----:B------:R-:W0:Y:S02]  /*0e20*/  LDC.64 R10, c[0x0][0x590] ;  /* 0x00016400ff0a7b82 */ /* 0x000e240000000a00 */
[----:B01----:R1:W5:Y:S01]  /*0e30*/  LDG.E R9, desc[UR16][R10.64] ;  /* 0x000000100a097981 */ /* 0x003362000c1e1900 */
[----:B------:R-:W-:Y:S05]  /*0e40*/  BRA `(.L_x_11) ;  /* 0x0000000000047947 */ /* 0x000fea0003800000 */
.L_x_12:
[----:B01----:R-:W3:Y:S02]  /*0e50*/  LDC R9, c[0x0][0x584] ;  /* 0x00016100ff097b82 */ /* 0x003ee40000000800 */
.L_x_11:
[----:B------:R-:W-:-:S13]  /*0e60*/  LOP3.LUT P0, RZ, R12, 0xff, RZ, 0xc0, !PT ;  /* 0x000000ff0cff7812 */ /* 0x000fda000780c0ff */
[----:B------:R-:W-:Y:S05]  /*0e70*/  @!P0 EXIT ;  /* 0x000000000000894d */ /* 0x000fea0003800000 */
[----:B------:R-:W-:Y:S01]  /*0e80*/  ULDC UR4, c[0x0][0x28c] ;  /* 0x0000a30000047ab9 */ /* 0x000fe20000000800 */
[----:B------:R-:W-:Y:S01]  /*0e90*/  LOP3.LUT R142, R4, 0x1, RZ, 0xfc, !PT ;  /* 0x00000001048e7812 */ /* 0x000fe200078efcff */
[----:B------:R-:W-:-:S04]  /*0ea0*/  UIADD3 UR4, UR4, 0x3f, URZ ;  /* 0x0000003f04047890 */ /* 0x000fc8000fffe03f */
[----:B------:R-:W-:-:S04]  /*0eb0*/  USHF.R.S32.HI UR5, URZ, 0x1f, UR4 ;  /* 0x0000001f3f057899 */ /* 0x000fc80008011404 */
[----:B------:R-:W-:-:S03]  /*0ec0*/  ULEA.HI UR5, UR5, UR4, URZ, 0x6 ;  /* 0x0000000405057291 */ /* 0x000fc6000f8f303f */
[----:B------:R-:W-:Y:S01]  /*0ed0*/  UMOV UR4, URZ ;  /* 0x0000003f00047c82 */ /* 0x000fe20008000000 */
[----:B------:R-:W-:-:S03]  /*0ee0*/  USHF.R.S32.HI UR9, URZ, 0x6, UR5 ;  /* 0x000000063f097899 */ /* 0x000fc60008011405 */
[----:B------:R-:W-:-:S09]  /*0ef0*/  UMOV UR5, URZ ;  /* 0x0000003f00057c82 */ /* 0x000fd20008000000 */
.L_x_165:
[----:B01----:R-:W-:Y:S01]  /*0f00*/  LOP3.LUT R10, R0, 0x80, RZ, 0xc0, !PT ;  /* 0x00000080000a7812 */ /* 0x003fe200078ec0ff */
[----:B------:R-:W0:Y:S01]  /*0f10*/  S2UR UR13, SR_CgaCtaId ;  /* 0x00000000000d79c3 */ /* 0x000e220000008800 */
[----:B------:R-:W-:Y:S01]  /*0f20*/  UMOV UR12, 0x400 ;  /* 0x00000400000c7882 */ /* 0x000fe20000000000 */
[----:B------:R-:W-:Y:S01]  /*0f30*/  UMOV UR6, URZ ;  /* 0x0000003f00067c82 */ /* 0x000fe20008000000 */
[----:B------:R-:W-:Y:S01]  /*0f40*/  SHF.R.U32.HI R10, RZ, 0x7, R10 ;  /* 0x00000007ff0a7819 */ /* 0x000fe2000001160a */
[----:B------:R-:W-:Y:S01]  /*0f50*/  UMOV UR7, URZ ;  /* 0x0000003f00077c82 */ /* 0x000fe20008000000 */
[----:B------:R-:W-:Y:S01]  /*0f60*/  UMOV UR18, UR5 ;  /* 0x0000000500127c82 */ /* 0x000fe20008000000 */
[----:B------:R-:W-:Y:S02]  /*0f70*/  CS2R R18, SRZ ;  /* 0x0000000000127805 */ /* 0x000fe4000001ff00 */
[----:B------:R-:W-:Y:S01]  /*0f80*/  CS2R R16, SRZ ;  /* 0x0000000000107805 */ /* 0x000fe2000001ff00 */
[----:B------:R-:W1:Y:S01]  /*0f90*/  LDC R11, c[0x0][0x28c] ;  /* 0x0000a300ff0b7b82 */ /* 0x000e620000000800 */
[----:B----4-:R-:W4:Y:S01]  /*0fa0*/  SHFL.IDX PT, R10, R10, RZ, 0x1f ;  /* 0x00001fff0a0a7589 */ /* 0x010f2200000e0000 */
[----:B------:R-:W-:-:S02]  /*0fb0*/  CS2R R20, SRZ ;  /* 0x0000000000147805 */ /* 0x000fc4000001ff00 */
[----:B------:R-:W-:Y:S02]  /*0fc0*/  CS2R R22, SRZ ;  /* 0x0000000000167805 */ /* 0x000fe4000001ff00 */
[----:B------:R-:W-:Y:S02]  /*0fd0*/  CS2R R88, SRZ ;  /* 0x0000000000587805 */ /* 0x000fe4000001ff00 */
[----:B------:R-:W-:Y:S02]  /*0fe0*/  CS2R R90, SRZ ;  /* 0x00000000005a7805 */ /* 0x000fe4000001ff00 */
[----:B------:R-:W-:Y:S02]  /*0ff0*/  CS2R R92, SRZ ;  /* 0x00000000005c7805 */ /* 0x000fe4000001ff00 */
[----:B------:R-:W-:Y:S02]  /*1000*/  CS2R R96, SRZ ;  /* 0x0000000000607805 */ /* 0x000fe4000001ff00 */
        /* <DEDUP_REMOVED lines=16> */
[----:B-1----:R-:W-:Y:S02]  /*1110*/  ISETP.GE.AND P0, PT, R11, 0x1, PT ;  /* 0x000000010b00780c */ /* 0x002fe40003f06270 */
[----:B------:R-:W-:Y:S02]  /*1120*/  CS2R R128, SRZ ;  /* 0x0000000000807805 */ /* 0x000fe4000001ff00 */
[----:B----4-:R-:W-:-:S02]  /*1130*/  R2UR UR8, R10 ;  /* 0x000000000a0872ca */ /* 0x010fc400000e0000 */
[----:B------:R-:W-:Y:S02]  /*1140*/  CS2R R130, SRZ ;  /* 0x0000000000827805 */ /* 0x000fe4000001ff00 */
[----:B------:R-:W-:Y:S02]  /*1150*/  CS2R R132, SRZ ;  /* 0x0000000000847805 */ /* 0x000fe4000001ff00 */
[----:B------:R-:W-:Y:S02]  /*1160*/  CS2R R134, SRZ ;  /* 0x0000000000867805 */ /* 0x000fe4000001ff00 */
[----:B------:R-:W-:Y:S02]  /*1170*/  CS2R R136, SRZ ;  /* 0x0000000000887805 */ /* 0x000fe4000001ff00 */
[----:B------:R-:W-:Y:S02]  /*1180*/  CS2R R138, SRZ ;  /* 0x00000000008a7805 */ /* 0x000fe4000001ff00 */
[----:B------:R-:W-:Y:S01]  /*1190*/  CS2R R140, SRZ ;  /* 0x00000000008c7805 */ /* 0x000fe2000001ff00 */
[----:B------:R-:W-:Y:S01]  /*11a0*/  IMAD.MOV.U32 R143, RZ, RZ, RZ ;  /* 0x000000ffff8f7224 */ /* 0x000fe200078e00ff */
[----:B------:R-:W-:Y:S01]  /*11b0*/  CS2R R56, SRZ ;  /* 0x0000000000387805 */ /* 0x000fe2000001ff00 */
[----:B------:R-:W-:Y:S01]  /*11c0*/  IMAD.MOV.U32 R145, RZ, RZ, RZ ;  /* 0x000000ffff917224 */ /* 0x000fe200078e00ff */
[----:B------:R-:W-:Y:S01]  /*11d0*/  CS2R R58, SRZ ;  /* 0x00000000003a7805 */ /* 0x000fe2000001ff00 */
[----:B--23--:R-:W-:Y:S01]  /*11e0*/  IMAD.U32 R13, RZ, RZ, UR4 ;  /* 0x00000004ff0d7e24 */ /* 0x00cfe2000f8e00ff */
[----:B------:R-:W-:Y:S01]  /*11f0*/  CS2R R60, SRZ ;  /* 0x00000000003c7805 */ /* 0x000fe2000001ff00 */
[----:B------:R-:W-:Y:S01]  /*1200*/  ULEA.HI UR10, UR8, UR8, URZ, 0x1 ;  /* 0x00000008080a7291 */ /* 0x000fe2000f8f083f */
[----:B------:R-:W-:-:S02]  /*1210*/  CS2R R62, SRZ ;  /* 0x00000000003e7805 */ /* 0x000fc4000001ff00 */
[----:B------:R-:W-:Y:S02]  /*1220*/  CS2R R64, SRZ ;  /* 0x0000000000407805 */ /* 0x000fe4000001ff00 */
[----:B------:R-:W-:Y:S01]  /*1230*/  CS2R R66, SRZ ;  /* 0x0000000000427805 */ /* 0x000fe2000001ff00 */
[----:B------:R-:W-:Y:S01]  /*1240*/  ULOP3.LUT UR11, UR10, 0xffffe, URZ, 0xc0, !UPT ;  /* 0x000ffffe0a0b7892 */ /* 0x000fe2000f8ec03f */
[----:B------:R-:W-:Y:S01]  /*1250*/  CS2R R68, SRZ ;  /* 0x0000000000447805 */ /* 0x000fe2000001ff00 */
[----:B0-----:R-:W-:Y:S01]  /*1260*/  ULEA UR10, UR13, UR12, 0x18 ;  /* 0x0000000c0d0a7291 */ /* 0x001fe2000f8ec03f */
[----:B------:R-:W-:Y:S01]  /*1270*/  CS2R R70, SRZ ;  /* 0x0000000000467805 */ /* 0x000fe2000001ff00 */
[----:B------:R-:W-:Y:S01]  /*1280*/  UIADD3 UR11, UR8, -UR11, URZ ;  /* 0x8000000b080b7290 */ /* 0x000fe2000fffe03f */
[----:B------:R-:W-:Y:S02]  /*1290*/  CS2R R72, SRZ ;  /* 0x0000000000487805 */ /* 0x000fe4000001ff00 */
[----:B------:R-:W-:Y:S01]  /*12a0*/  CS2R R74, SRZ ;  /* 0x00000000004a7805 */ /* 0x000fe2000001ff00 */
[----:B------:R-:W-:Y:S01]  /*12b0*/  UMOV UR8, URZ ;  /* 0x0000003f00087c82 */ /* 0x000fe20008000000 */
[----:B------:R-:W-:Y:S01]  /*12c0*/  ULEA UR11, UR11, UR10, 0xc ;  /* 0x0000000a0b0b7291 */ /* 0x000fe2000f8e603f */
[----:B------:R-:W-:-:S02]  /*12d0*/  CS2R R76, SRZ ;  /* 0x00000000004c7805 */ /* 0x000fc4000001ff00 */
[----:B------:R-:W-:Y:S02]  /*12e0*/  CS2R R78, SRZ ;  /* 0x00000000004e7805 */ /* 0x000fe4000001ff00 */
[----:B------:R-:W-:Y:S01]  /*12f0*/  CS2R R80, SRZ ;  /* 0x0000000000507805 */ /* 0x000fe2000001ff00 */
[----:B------:R-:W-:Y:S01]  /*1300*/  UIADD3 UR11, UR11, 0x100, URZ ;  /* 0x000001000b0b7890 */ /* 0x000fe2000fffe03f */
[----:B------:R-:W-:Y:S02]  /*1310*/  CS2R R82, SRZ ;  /* 0x0000000000527805 */ /* 0x000fe4000001ff00 */
[----:B------:R-:W-:Y:S02]  /*1320*/  CS2R R84, SRZ ;  /* 0x0000000000547805 */ /* 0x000fe4000001ff00 */
[----:B------:R-:W-:Y:S01]  /*1330*/  CS2R R86, SRZ ;  /* 0x0000000000567805 */ /* 0x000fe2000001ff00 */
[----:B------:R-:W-:Y:S01]  /*1340*/  USHF.R.U32.HI UR11, URZ, 0x4, UR11 ;  /* 0x000000043f0b7899 */ /* 0x000fe2000801160b */
[----:B------:R-:W-:-:S02]  /*1350*/  CS2R R24, SRZ ;  /* 0x0000000000187805 */ /* 0x000fc4000001ff00 */
[----:B------:R-:W-:Y:S02]  /*1360*/  CS2R R26, SRZ ;  /* 0x00000000001a7805 */ /* 0x000fe4000001ff00 */
[----:B------:R-:W-:Y:S01]  /*1370*/  CS2R R28, SRZ ;  /* 0x00000000001c7805 */ /* 0x000fe2000001ff00 */
[----:B------:R-:W-:Y:S01]  /*1380*/  ULOP3.LUT UR11, UR11, 0x3fff, URZ, 0xc0, !UPT ;  /* 0x00003fff0b0b7892 */ /* 0x000fe2000f8ec03f */
        /* <DEDUP_REMOVED lines=12> */
[----:B------:R-:W-:Y:S01]  /*1450*/  CS2R R54, SRZ ;  /* 0x0000000000367805 */ /* 0x000fe2000001ff00 */
[----:B------:R-:W-:Y:S06]  /*1460*/  @!P0 BRA `(.L_x_13) ;  /* 0x0000000800588947 */ /* 0x000fec0003800000 */
[----:B------:R-:W-:-:S13]  /*1470*/  ISETP.NE.AND P1, PT, R142, 0x3, PT ;  /* 0x000000038e00780c */ /* 0x000fda0003f25270 */
[----:B------:R-:W-:Y:S05]  /*1480*/  @!P1 BRA `(.L_x_14) ;  /* 0x0000000000049947 */ /* 0x000fea0003800000 */
[----:B------:R-:W-:Y:S01]  /*1490*/  BPT.TRAP 0x1 ;  /* 0x000000040000795c */ /* 0x000fe20000300000 */
.L_x_14:
[----:B------:R-:W-:Y:S01]  /*14a0*/  ULEA UR6, UR5, UR10, 0x3 ;  /* 0x0000000a05067291 */ /* 0x000fe2000f8e183f */
[----:B------:R-:W-:-:S05]  /*14b0*/  IMAD.U32 R10, RZ, RZ, UR4 ;  /* 0x00000004ff0a7e24 */ /* 0x000fca000f8e00ff */
[----:B------:R-:W-:-:S04]  /*14c0*/  SHF.L.U32 R10, R10, 0x1f, RZ ;  /* 0x0000001f0a0a7819 */ /* 0x000fc800000006ff */
[----:B------:R0:W1:Y:S01]  /*14d0*/  SYNCS.PHASECHK.TRANS64.TRYWAIT P0, [UR6], R10 ;  /* 0x0000000aff0075a7 */ /* 0x0000620008000146 */
[----:B------:R-:W-:Y:S05]  /*14e0*/  @!P1 BRA `(.L_x_15) ;  /* 0x0000000000049947 */ /* 0x000fea0003800000 */
[----:B------:R-:W-:Y:S01]  /*14f0*/  BPT.TRAP 0x1 ;  /* 0x000000040000795c */ /* 0x000fe20000300000 */
.L_x_15:
[----:B-1----:R-:W-:Y:S05]  /*1500*/  @P0 BRA `(.L_x_16) ;  /* 0x0000000000080947 */ /* 0x002fea0003800000 */
[----:B------:R-:W1:Y:S02]  /*1510*/  SYNCS.PHASECHK.TRANS64.TRYWAIT P0, [UR6], R10 ;  /* 0x0000000aff0075a7 */ /* 0x000e640008000146 */
[----:B-1----:R-:W-:Y:S05]  /*1520*/  @!P0 BRA `(.L_x_17) ;  /* 0x0000007c00908947 */ /* 0x002fea0003800000 */
.L_x_16:
[----:B------:R-:W-:Y:S01]  /*1530*/  UIADD3 UR6, UR10, 0xc100, URZ ;  /* 0x0000c1000a067890 */ /* 0x000fe2000fffe03f */
[----:B------:R-:W-:Y:S01]  /*1540*/  WARPGROUP.ARRIVE ;  /* 0x00000000000079c5 */ /* 0x000fe20000000000 */
[----:B------:R-:W-:Y:S01]  /*1550*/  ULOP3.LUT UR8, UR11, 0x10000, URZ, 0xfc, !UPT ;  /* 0x000100000b087892 */ /* 0x000fe2000f8efc3f */
[----:B------:R-:W-:Y:S01]  /*1560*/  CS2R R18, SRZ ;  /* 0x0000000000127805 */ /* 0x000fe2000001ff00 */
[----:B------:R-:W-:Y:S01]  /*1570*/  USHF.R.U32.HI UR6, URZ, 0x4, UR6 ;  /* 0x000000043f067899 */ /* 0x000fe20008011606 */
[----:B------:R-:W-:Y:S01]  /*1580*/  CS2R R16, SRZ ;  /* 0x0000000000107805 */ /* 0x000fe2000001ff00 */
[----:B------:R-:W-:Y:S01]  /*1590*/  ULEA UR8, UR5, UR8, 0xa ;  /* 0x0000000805087291 */ /* 0x000fe2000f8e503f */
[----:B------:R-:W-:Y:S01]  /*15a0*/  CS2R R20, SRZ ;  /* 0x0000000000147805 */ /* 0x000fe2000001ff00 */
[----:B------:R-:W-:Y:S01]  /*15b0*/  ULOP3.LUT UR6, UR6, 0x3fff, URZ, 0xc0, !UPT ;  /* 0x00003fff06067892 */ /* 0x000fe2000f8ec03f */
[----:B------:R-:W-:Y:S01]  /*15c0*/  CS2R R22, SRZ ;  /* 0x0000000000167805 */ /* 0x000fe2000001ff00 */
[----:B------:R-:W-:Y:S01]  /*15d0*/  UMOV UR13, 0x80000020 ;  /* 0x80000020000d7882 */ /* 0x000fe20000000000 */
[----:B------:R-:W-:Y:S01]  /*15e0*/  UMOV UR15, 0x80000020 ;  /* 0x80000020000f7882 */ /* 0x000fe20000000000 */
[----:B------:R-:W-:Y:S01]  /*15f0*/  ULOP3.LUT UR6, UR6, 0x10000, URZ, 0xfc, !UPT ;  /* 0x0001000006067892 */ /* 0x000fe2000f8efc3f */
[----:B------:R-:W-:Y:S01]  /*1600*/  CS2R R88, SRZ ;  /* 0x0000000000587805 */ /* 0x000fe2000001ff00 */
[----:B------:R-:W-:Y:S01]  /*1610*/  UMOV UR12, UR8 ;  /* 0x00000008000c7c82 */ /* 0x000fe20008000000 */
[----:B------:R-:W-:Y:S01]  /*1620*/  CS2R R90, SRZ ;  /* 0x00000000005a7805 */ /* 0x000fe2000001ff00 */
[----:B------:R-:W-:Y:S01]  /*1630*/  ULEA UR7, UR5, UR6, 0x8 ;  /* 0x0000000605077291 */ /* 0x000fe2000f8e403f */
[----:B------:R-:W-:Y:S01]  /*1640*/  CS2R R92, SRZ ;  /* 0x00000000005c7805 */ /* 0x000fe2000001ff00 */
[----:B------:R-:W-:Y:S01]  /*1650*/  UIADD3 UR6, UR8, 0x200, URZ ;  /* 0x0000020008067890 */ /* 0x000fe2000fffe03f */
[----:B------:R-:W-:-:S02]  /*1660*/  CS2R R96, SRZ ;  /* 0x0000000000607805 */ /* 0x000fc4000001ff00 */
[----:B------:R-:W-:Y:S02]  /*1670*/  CS2R R94, SRZ ;  /* 0x00000000005e7805 */ /* 0x000fe4000001ff00 */
[----:B------:R-:W-:Y:S02]  /*1680*/  CS2R R98, SRZ ;  /* 0x0000000000627805 */ /* 0x000fe4000001ff00 */
[----:B------:R-:W-:Y:S01]  /*1690*/  CS2R R100, SRZ ;  /* 0x0000000000647805 */ /* 0x000fe2000001ff00 */
[----:B------:R-:W-:Y:S01]  /*16a0*/  UMOV UR14, UR7 ;  /* 0x00000007000e7c82 */ /* 0x000fe20008000000 */
[----:B------:R-:W-:Y:S01]  /*16b0*/  CS2R R102, SRZ ;  /* 0x0000000000667805 */ /* 0x000fe2000001ff00 */
[----:B------:R-:W-:Y:S01]  /*16c0*/  QGMMA.64x64x32.F32.E4M3.E4M3 R56, gdesc[UR12], RZ, !UPT ;  /* 0x00e000000c3879f3 */ /* 0x000fe2000c7008ff */
[----:B------:R-:W-:Y:S01]  /*16d0*/  UMOV UR12, UR6 ;  /* 0x00000006000c7c82 */ /* 0x000fe20008000000 */
[----:B------:R-:W-:Y:S01]  /*16e0*/  UMOV UR13, 0x80000020 ;  /* 0x80000020000d7882 */ /* 0x000fe20000000000 */
[----:B------:R-:W-:Y:S01]  /*16f0*/  UMOV UR6, 0x2 ;  /* 0x0000000200067882 */ /* 0x000fe20000000000 */
[----:B------:R-:W-:Y:S01]  /*1700*/  QGMMA.64x64x32.F32.E4M3.E4M3 R24, gdesc[UR12], RZ, !UPT ;  /* 0x00e000000c1879f3 */ /* 0x000fe2000c7008ff */
[----:B------:R-:W-:Y:S01]  /*1710*/  UIADD3 UR14, UR7, 0x2, URZ ;  /* 0x00000002070e7890 */ /* 0x000fe2000fffe03f */
[----:B------:R-:W-:Y:S01]  /*1720*/  CS2R R104, SRZ ;  /* 0x0000000000687805 */ /* 0x000fe2000001ff00 */
[----:B------:R-:W-:Y:S01]  /*1730*/  UIADD3 UR12, UR8, 0x2, URZ ;  /* 0x00000002080c7890 */ /* 0x000fe2000fffe03f */
[----:B------:R-:W-:Y:S01]  /*1740*/  CS2R R108, SRZ ;  /* 0x00000000006c7805 */ /* 0x000fe2000001ff00 */
[----:B------:R-:W-:Y:S01]  /*1750*/  ULDC UR7, c[0x0][0x50c] ;  /* 0x0001430000077ab9 */ /* 0x000fe20000000800 */
[----:B------:R-:W-:Y:S01]  /*1760*/  UIADD3 UR8, UR8, 0x202, URZ ;  /* 0x0000020208087890 */ /* 0x000fe2000fffe03f */
[----:B------:R-:W-:Y:S01]  /*1770*/  CS2R R106, SRZ ;  /* 0x00000000006a7805 */ /* 0x000fe2000001ff00 */
[----:B------:R-:W-:Y:S01]  /*1780*/  UISETP.NE.AND UP0, UPT, UR7, 0x2, UPT ;  /* 0x000000020700788c */ /* 0x000fe2000bf05270 */
[----:B------:R-:W-:Y:S01]  /*1790*/  CS2R R110, SRZ ;  /* 0x00000000006e7805 */ /* 0x000fe2000001ff00 */
[----:B------:R-:W-:Y:S01]  /*17a0*/  UMOV UR13, 0x80000020 ;  /* 0x80000020000d7882 */ /* 0x000fe20000000000 */
[----:B------:R-:W-:Y:S01]  /*17b0*/  UMOV UR15, 0x80000020 ;  /* 0x80000020000f7882 */ /* 0x000fe20000000000 */
[----:B------:R-:W-:Y:S01]  /*17c0*/  USEL UR7, URZ, 0x1, UP0 ;  /* 0x000000013f077887 */ /* 0x000fe20008000000 */
[----:B------:R-:W-:-:S02]  /*17d0*/  CS2R R112, SRZ ;  /* 0x0000000000707805 */ /* 0x000fc4000001ff00 */
[----:B------:R-:W-:Y:S02]  /*17e0*/  CS2R R114, SRZ ;  /* 0x0000000000727805 */ /* 0x000fe4000001ff00 */
[----:B------:R-:W-:Y:S02]  /*17f0*/  CS2R R116, SRZ ;  /* 0x0000000000747805 */ /* 0x000fe4000001ff00 */
[----:B------:R-:W-:Y:S02]  /*1800*/  CS2R R118, SRZ ;  /* 0x0000000000767805 */ /* 0x000fe4000001ff00 */
[----:B------:R-:W-:Y:S02]  /*1810*/  CS2R R120, SRZ ;  /* 0x0000000000787805 */ /* 0x000fe4000001ff00 */
[----:B------:R-:W-:Y:S02]  /*1820*/  ISETP.NE.AND P0, PT, RZ, UR7, PT ;  /* 0x00000007ff007c0c */ /* 0x000fe4000bf05270 */
        /* <DEDUP_REMOVED lines=10> */
[----:B------:R-:W-:Y:S02]  /*18d0*/  IMAD.MOV.U32 R143, RZ, RZ, RZ ;  /* 0x000000ffff8f7224 */ /* 0x000fe400078e00ff */
[----:B------:R-:W-:Y:S01]  /*18e0*/  IMAD.MOV.U32 R145, RZ, RZ, RZ ;  /* 0x000000ffff917224 */ /* 0x000fe200078e00ff */
[----:B------:R-:W-:Y:S01]  /*18f0*/  QGMMA.64x64x32.F32.E4M3.E4M3 R56, gdesc[UR12], R56 ;  /* 0x00e000000c3879f3 */ /* 0x000fe20008700838 */
[----:B------:R-:W-:Y:S01]  /*1900*/  UMOV UR12, UR8 ;  /* 0x00000008000c7c82 */ /* 0x000fe20008000000 */
[----:B------:R-:W-:-:S02]  /*1910*/  UMOV UR13, 0x80000020 ;  /* 0x80000020000d7882 */ /* 0x000fc40000000000 */
[----:B------:R-:W-:Y:S01]  /*1920*/  QGMMA.64x64x32.F32.E4M3.E4M3 R24, gdesc[UR12], R24, gsb0 ;  /* 0x00e000000c1879f3 */ /* 0x000fe20008000818 */
[----:B------:R-:W-:Y:S05]  /*1930*/  @!P0 BRA `(.L_x_18) ;  /* 0x0000000400088947 */ /* 0x000fea0003800000 */
[----:B------:R-:W-:Y:S02]  /*1940*/  WARPGROUP.DEPBAR.LE gsb0, 0x0 ;  /* 0x00008000000079c5 */ /* 0x000fe40000010000 */
[----:B------:R-:W-:-:S01]  /*1950*/  FADD R145, RZ, R56 ;  /* 0x00000038ff917221 */ /* 0x000fc20000000000 */
[----:B------:R-:W-:Y:S01]  /*1960*/  FADD R140, RZ, R57 ;  /* 0x00000039ff8c7221 */ /* 0x000fe20000000000 */
        /* <DEDUP_REMOVED lines=62> */
[----:B------:R-:W-:-:S06]  /*1d50*/  UMOV UR6, URZ ;  /* 0x0000003f00067c82 */ /* 0x000fcc0008000000 */
.L_x_18:
[----:B------:R-:W-:-:S04]  /*1d60*/  UIADD3 UR18, UR5, 0x1, URZ ;  /* 0x0000000105127890 */ /* 0x000fc8000fffe03f */
[----:B------:R-:W-:-:S04]  /*1d70*/  UISETP.NE.AND UP0, UPT, UR18, 0x3, UPT ;  /* 0x000000031200788c */ /* 0x000fc8000bf05270 */
[----:B------:R-:W-:Y:S02]  /*1d80*/  USEL UR8, URZ, 0x1, UP0 ;  /* 0x000000013f087887 */ /* 0x000fe40008000000 */
[----:B------:R-:W-:Y:S02]  /*1d90*/  USEL UR18, UR18, URZ, UP0 ;  /* 0x0000003f12127287 */ /* 0x000fe40008000000 */
[----:B------:R-:W-:-:S06]  /*1da0*/  ULOP3.LUT UR8, UR4, UR8, URZ, 0x3c, !UPT ;  /* 0x0000000804087292 */ /* 0x000fcc000f8e3c3f */
[----:B------:R-:W-:Y:S01]  /*1db0*/  IMAD.U32 R13, RZ, RZ, UR8 ;  /* 0x00000008ff0d7e24 */ /* 0x000fe2000f8e00ff */
[----:B------:R-:W-:-:S06]  /*1dc0*/  UMOV UR8, 0x1 ;  /* 0x0000000100087882 */ /* 0x000fcc0000000000 */
.L_x_13:
[----:B------:R-:W-:-:S04]  /*1dd0*/  UISETP.LT.AND UP0, UPT, UR9, 0x1, UPT ;  /* 0x000000010900788c */ /* 0x000fc8000bf01270 */
[----:B------:R-:W-:-:S04]  /*1de0*/  USEL UR12, UR9, 0x1, UP0 ;  /* 0x00000001090c7887 */ /* 0x000fc80008000000 */
[----:B------:R-:W-:-:S04]  /*1df0*/  UIADD3 UR12, UR9, -UR12, URZ ;  /* 0x8000000c090c7290 */ /* 0x000fc8000fffe03f */
[----:B------:R-:W-:-:S06]  /*1e00*/  UISETP.GE.AND UP0, UPT, UR12, 0x1, UPT ;  /* 0x000000010c00788c */ /* 0x000fcc000bf06270 */
[----:B------:R-:W-:-:S13]  /*1e10*/  PLOP3.LUT P0, PT, PT, PT, UP0, 0x80, 0x0 ;  /* 0x000000000000781c */ /* 0x000fda0003f0f008 */
[----:B------:R-:W-:Y:S05]  /*1e20*/  @!P0 BRA `(.L_x_19) ;  /* 0x00000008002c8947 */ /* 0x000fea0003800000 */
[----:B01----:R-:W-:Y:S01]  /*1e30*/  IMAD.U32 R10, RZ, RZ, UR12 ;  /* 0x0000000cff0a7e24 */ /* 0x003fe2000f8e00ff */
[----:B------:R-:W-:Y:S01]  /*1e40*/  UMOV UR19, UR5 ;  /* 0x0000000500137c82 */ /* 0x000fe20008000000 */
[----:B------:R-:W-:-:S05]  /*1e50*/  ULDC UR21, c[0x0][0x50c] ;  /* 0x0001430000157ab9 */ /* 0x000fca0000000800 */
.L_x_27:
[----:B------:R-:W-:-:S13]  /*1e60*/  ISETP.NE.AND P1, PT, R142, 0x3, PT ;  /* 0x000000038e00780c */ /* 0x000fda0003f25270 */
[----:B01----:R-:W-:Y:S05]  /*1e70*/  @!P1 BRA `(.L_x_20) ;  /* 0x0000000000049947 */ /* 0x003fea0003800000 */
[----:B------:R-:W-:Y:S01]  /*1e80*/  BPT.TRAP 0x1 ;  /* 0x000000040000795c */ /* 0x000fe20000300000 */
.L_x_20:
[----:B------:R-:W0:Y:S01]  /*1e90*/  S2UR UR12, SR_CgaCtaId ;  /* 0x00000000000c79c3 */ /* 0x000e220000008800 */
[----:B------:R-:W-:Y:S01]  /*1ea0*/  UMOV UR10, 0x400 ;  /* 0x00000400000a7882 */ /* 0x000fe20000000000 */
[----:B------:R-:W-:Y:S01]  /*1eb0*/  SHF.L.U32 R11, R13, 0x1f, RZ ;  /* 0x0000001f0d0b7819 */ /* 0x000fe200000006ff */
[----:B0-----:R-:W-:-:S04]  /*1ec0*/  ULEA UR10, UR12, UR10, 0x18 ;  /* 0x0000000a0c0a7291 */ /* 0x001fc8000f8ec03f */
[----:B------:R-:W-:-:S09]  /*1ed0*/  ULEA UR12, UR18, UR10, 0x3 ;  /* 0x0000000a120c7291 */ /* 0x000fd2000f8e183f */
[----:B------:R0:W1:Y:S01]  /*1ee0*/  SYNCS.PHASECHK.TRANS64.TRYWAIT P0, [UR12], R11 ;  /* 0x0000000bff0075a7 */ /* 0x000062000800014c */
[----:B------:R-:W-:Y:S05]  /*1ef0*/  @!P1 BRA `(.L_x_21) ;  /* 0x0000000000049947 */ /* 0x000fea0003800000 */
[----:B------:R-:W-:Y:S01]  /*1f00*/  BPT.TRAP 0x1 ;  /* 0x000000040000795c */ /* 0x000fe20000300000 */
.L_x_21:
[----:B-1----:R-:W-:Y:S05]  /*1f10*/  @P0 BRA `(.L_x_22) ;  /* 0x0000000000080947 */ /* 0x002fea0003800000 */
[----:B------:R-:W1:Y:S02]  /*1f20*/  SYNCS.PHASECHK.TRANS64.TRYWAIT P0, [UR12], R11 ;  /* 0x0000000bff0075a7 */ /* 0x000e64000800014c */
[----:B-1----:R-:W-:Y:S05]  /*1f30*/  @!P0 BRA `(.L_x_23) ;  /* 0x0000007400248947 */ /* 0x002fea0003800000 */
.L_x_22:
[----:B------:R-:W-:Y:S01]  /*1f40*/  UIADD3 UR12, UR10, 0xc100, URZ ;  /* 0x0000c1000a0c7890 */ /* 0x000fe2000fffe03f */
[----:B------:R-:W-:Y:S01]  /*1f50*/  WARPGROUP.ARRIVE ;  /* 0x00000000000079c5 */ /* 0x000fe20000000000 */
[----:B------:R-:W-:Y:S02]  /*1f60*/  UISETP.NE.AND UP0, UPT, UR7, URZ, UPT ;  /* 0x0000003f0700728c */ /* 0x000fe4000bf05270 */
[----:B------:R-:W-:Y:S02]  /*1f70*/  USHF.R.U32.HI UR12, URZ, 0x4, UR12 ;  /* 0x000000043f0c7899 */ /* 0x000fe4000801160c */
[----:B------:R-:W-:Y:S02]  /*1f80*/  USEL UR8, UR8, URZ, !UP0 ;  /* 0x0000003f08087287 */ /* 0x000fe4000c000000 */
[----:B------:R-:W-:Y:S02]  /*1f90*/  ULOP3.LUT UR12, UR12, 0x3fff, URZ, 0xc0, !UPT ;  /* 0x00003fff0c0c7892 */ /* 0x000fe4000f8ec03f */
[----:B------:R-:W-:-:S02]  /*1fa0*/  ULOP3.LUT UR7, UR11, 0x10000, URZ, 0xfc, !UPT ;  /* 0x000100000b077892 */ /* 0x000fc4000f8efc3f */
[----:B------:R-:W-:Y:S02]  /*1fb0*/  ULOP3.LUT UR12, UR12, 0x10000, URZ, 0xfc, !UPT ;  /* 0x000100000c0c7892 */ /* 0x000fe4000f8efc3f */
[----:B------:R-:W-:Y:S02]  /*1fc0*/  UISETP.NE.U32.AND UP0, UPT, UR8, URZ, UPT ;  /* 0x0000003f0800728c */ /* 0x000fe4000bf05070 */
[----:B------:R-:W-:Y:S02]  /*1fd0*/  ULEA UR8, UR18, UR7, 0xa ;  /* 0x0000000712087291 */ /* 0x000fe4000f8e503f */
[----:B------:R-:W-:Y:S02]  /*1fe0*/  ULEA UR7, UR18, UR12, 0x8 ;  /* 0x0000000c12077291 */ /* 0x000fe4000f8e403f */
[----:B------:R-:W-:Y:S01]  /*1ff0*/  UIADD3 UR20, UR8, 0x200, URZ ;  /* 0x0000020008147890 */ /* 0x000fe2000fffe03f */
[----:B------:R-:W-:Y:S02]  /*2000*/  UMOV UR13, 0x80000020 ;  /* 0x80000020000d7882 */ /* 0x000fe40000000000 */
[----:B------:R-:W-:Y:S01]  /*2010*/  UMOV UR12, UR8 ;  /* 0x00000008000c7c82 */ /* 0x000fe20008000000 */
[----:B------:R-:W-:Y:S01]  /*2020*/  UMOV UR15, 0x80000020 ;  /* 0x80000020000f7882 */ /* 0x000fe20000000000 */
[----:B------:R-:W-:Y:S01]  /*2030*/  UMOV UR14, UR7 ;  /* 0x00000007000e7c82 */ /* 0x000fe20008000000 */
[----:B------:R-:W-:Y:S01]  /*2040*/  UIADD3 UR6, UR6, 0x2, URZ ;  /* 0x0000000206067890 */ /* 0x000fe2000fffe03f */
[----:B------:R-:W-:Y:S01]  /*2050*/  QGMMA.64x64x32.F32.E4M3.E4M3 R56, gdesc[UR12], R56, UP0 ;  /* 0x00e000000c3879f3 */ /* 0x000fe2000bf00838 */
[----:B------:R-:W-:Y:S01]  /*2060*/  UMOV UR12, UR20 ;  /* 0x00000014000c7c82 */ /* 0x000fe20008000000 */
[----:B------:R-:W-:-:S02]  /*2070*/  UMOV UR13, 0x80000020 ;  /* 0x80000020000d7882 */ /* 0x000fc40000000000 */
[----:B------:R-:W-:Y:S01]  /*2080*/  QGMMA.64x64x32.F32.E4M3.E4M3 R24, gdesc[UR12], R24, UP0 ;  /* 0x00e000000c1879f3 */ /* 0x000fe2000bf00818 */
[----:B------:R-:W-:Y:S02]  /*2090*/  UIADD3 UR12, UR8, 0x2, URZ ;  /* 0x00000002080c7890 */ /* 0x000fe4000fffe03f */
[----:B------:R-:W-:Y:S02]  /*20a0*/  UIADD3 UR14, UR7, 0x2, URZ ;  /* 0x00000002070e7890 */ /* 0x000fe4000fffe03f */
[----:B------:R-:W-:Y:S01]  /*20b0*/  UIADD3 UR8, UR8, 0x202, URZ ;  /* 0x0000020208087890 */ /* 0x000fe2000fffe03f */
[----:B------:R-:W-:Y:S01]  /*20c0*/  UMOV UR13, 0x80000020 ;  /* 0x80000020000d7882 */ /* 0x000fe20000000000 */
[----:B------:R-:W-:Y:S01]  /*20d0*/  UMOV UR15, 0x80000020 ;  /* 0x80000020000f7882 */ /* 0x000fe20000000000 */
[----:B------:R-:W-:-:S04]  /*20e0*/  UISETP.NE.AND UP0, UPT, UR6, UR21, UPT ;  /* 0x000000150600728c */ /* 0x000fc8000bf05270 */
[----:B------:R-:W-:-:S06]  /*20f0*/  USEL UR7, URZ, 0x1, UP0 ;  /* 0x000000013f077887 */ /* 0x000fcc0008000000 */
[----:B------:R-:W-:Y:S01]  /*2100*/  ISETP.NE.AND P0, PT, RZ, UR7, PT ;  /* 0x00000007ff007c0c */ /* 0x000fe2000bf05270 */
[----:B------:R-:W-:Y:S01]  /*2110*/  QGMMA.64x64x32.F32.E4M3.E4M3 R56, gdesc[UR12], R56 ;  /* 0x00e000000c3879f3 */ /* 0x000fe20008700838 */
[----:B------:R-:W-:Y:S01]  /*2120*/  UMOV UR12, UR8 ;  /* 0x00000008000c7c82 */ /* 0x000fe20008000000 */
[----:B------:R-:W-:Y:S02]  /*2130*/  UMOV UR13, 0x80000020 ;  /* 0x80000020000d7882 */ /* 0x000fe40000000000 */
[----:B------:R-:W-:Y:S03]  /*2140*/  QGMMA.64x64x32.F32.E4M3.E4M3 R24, gdesc[UR12], R24, gsb0 ;  /* 0x00e000000c1879f3 */ /* 0x000fe60008000818 */
[----:B------:R-:W-:-:S05]  /*2150*/  WARPGROUP.DEPBAR.LE gsb0, 0x1 ;  /* 0x00008000000079c5 */ /* 0x000fca0000010100 */
[----:B------:R-:W-:Y:S05]  /*2160*/  @!P0 BRA `(.L_x_24) ;  /* 0x0000000400088947 */ /* 0x000fea0003800000 */
[----:B------:R-:W-:Y:S02]  /*2170*/  WARPGROUP.DEPBAR.LE gsb0, 0x0 ;  /* 0x00008000000079c5 */ /* 0x000fe40000010000 */
[----:B------:R-:W-:-:S01]  /*2180*/  FADD R145, R56, R145 ;  /* 0x0000009138917221 */ /* 0x000fc20000000000 */
[----:B------:R-:W-:Y:S01]  /*2190*/  FADD R140, R57, R140 ;  /* 0x0000008c398c7221 */ /* 0x000fe20000000000 */
        /* <DEDUP_REMOVED lines=62> */
[----:B------:R-:W-:-:S06]  /*2580*/  UMOV UR6, URZ ;  /* 0x0000003f00067c82 */ /* 0x000fcc0008000000 */
.L_x_24:
[----:B------:R-:W-:Y:S05]  /*2590*/  @!P1 BRA `(.L_x_25) ;  /* 0x0000000000049947 */ /* 0x000fea0003800000 */
[----:B------:R-:W-:Y:S01]  /*25a0*/  BPT.TRAP 0x1 ;  /* 0x000000040000795c */ /* 0x000fe20000300000 */
.L_x_25:
[----:B------:R-:W-:Y:S01]  /*25b0*/  ULEA UR8, UR19, UR10, 0x3 ;  /* 0x0000000a13087291 */ /* 0x000fe2000f8e183f */
[----:B------:R-:W-:-:S03]  /*25c0*/  ISETP.GT.U32.AND P0, PT, R4, 0x1, PT ;  /* 0x000000010400780c */ /* 0x000fc60003f04070 */
[----:B------:R-:W-:-:S04]  /*25d0*/  UIADD3 UR8, UR8, 0x18, URZ ;  /* 0x0000001808087890 */ /* 0x000fc8000fffe03f */
[----:B------:R-:W-:-:S09]  /*25e0*/  UPRMT UR8, URZ, 0x654, UR8 ;  /* 0x000006543f087896 */ /* 0x000fd20008000008 */
[----:B------:R-:W-:Y:S01]  /*25f0*/  SYNCS.ARRIVE.TRANS64.RED.A1T0 RZ, [UR8], RZ ;  /* 0x000000ffffff79a7 */ /* 0x000fe20008100408 */
[----:B------:R-:W-:Y:S05]  /*2600*/  @P0 BRA `(.L_x_26) ;  /* 0x0000000000040947 */ /* 0x000fea0003800000 */
[----:B------:R-:W-:Y:S01]  /*2610*/  BPT.TRAP 0x1 ;  /* 0x000000040000795c */ /* 0x000fe20000300000 */
.L_x_26:
[----:B------:R-:W-:Y:S01]  /*2620*/  UIADD3 UR18, UR18, 0x1, URZ ;  /* 0x0000000112127890 */ /* 0x000fe2000fffe03f */
[C---:B------:R-:W-:Y:S01]  /*2630*/  ISETP.GT.AND P0, PT, R10.reuse, 0x1, PT ;  /* 0x000000010a00780c */ /* 0x040fe20003f04270 */
[----:B------:R-:W-:Y:S01]  /*2640*/  UIADD3 UR19, UR19, 0x1, URZ ;  /* 0x0000000113137890 */ /* 0x000fe2000fffe03f */
[----:B------:R-:W-:Y:S01]  /*2650*/  VIADD R10, R10, 0xffffffff ;  /* 0xffffffff0a0a7836 */ /* 0x000fe20000000000 */
[----:B------:R-:W-:Y:S02]  /*2660*/  UISETP.NE.AND UP0, UPT, UR18, 0x3, UPT ;  /* 0x000000031200788c */ /* 0x000fe4000bf05270 */
[----:B------:R-:W-:Y:S02]  /*2670*/  UISETP.NE.AND UP1, UPT, UR19, 0x3, UPT ;  /* 0x000000031300788c */ /* 0x000fe4000bf25270 */
[----:B------:R-:W-:Y:S02]  /*2680*/  USEL UR8, URZ, 0x1, UP0 ;  /* 0x000000013f087887 */ /* 0x000fe40008000000 */
[----:B------:R-:W-:-:S02]  /*2690*/  USEL UR18, UR18, URZ, UP0 ;  /* 0x0000003f12127287 */ /* 0x000fc40008000000 */
[----:B------:R-:W-:Y:S02]  /*26a0*/  USEL UR19, UR19, URZ, UP1 ;  /* 0x0000003f13137287 */ /* 0x000fe40008800000 */
[----:B------:R-:W-:Y:S01]  /*26b0*/  LOP3.LUT R13, R13, UR8, RZ, 0x3c, !PT ;  /* 0x000000080d0d7c12 */ /* 0x000fe2000f8e3cff */
[----:B------:R-:W-:Y:S01]  /*26c0*/  UMOV UR8, 0x1 ;  /* 0x0000000100087882 */ /* 0x000fe20000000000 */
[----:B------:R-:W-:Y:S08]  /*26d0*/  @P0 BRA `(.L_x_27) ;  /* 0xfffffff400e00947 */ /* 0x000ff0000383ffff */
.L_x_19:
[----:B------:R-:W-:Y:S01]  /*26e0*/  UISETP.NE.AND UP0, UPT, UR6, URZ, UPT ;  /* 0x0000003f0600728c */ /* 0x000fe2000bf05270 */
[----:B01----:R-:W0:Y:S03]  /*26f0*/  LDC R10, c[0x0][0x28c] ;  /* 0x0000a300ff0a7b82 */ /* 0x003e260000000800 */
[----:B------:R-:W-:-:S06]  /*2700*/  USEL UR6, URZ, 0x1, !UP0 ;  /* 0x000000013f067887 */ /* 0x000fcc000c000000 */
[----:B------:R-:W-:Y:S02]  /*2710*/  ISETP.NE.AND P0, PT, RZ, UR6, PT ;  /* 0x00000006ff007c0c */ /* 0x000fe4000bf05270 */
[----:B0-----:R-:W-:-:S11]  /*2720*/  ISETP.GE.AND P1, PT, R10, 0x1, PT ;  /* 0x000000010a00780c */ /* 0x001fd60003f26270 */
[----:B------:R-:W-:Y:S05]  /*2730*/  @!P0 BRA `(.L_x_28) ;  /* 0x0000000400048947 */ /* 0x000fea0003800000 */
[----:B------:R-:W-:Y:S02]  /*2740*/  WARPGROUP.DEPBAR.LE gsb0, 0x0 ;  /* 0x00008000000079c5 */ /* 0x000fe40000010000 */
[----:B------:R-:W-:Y:S01]  /*2750*/  FADD R145, R56, R145 ;  /* 0x0000009138917221 */ /* 0x000fe20000000000 */
        /* <DEDUP_REMOVED lines=62> */
[----:B------:R-:W-:-:S07]  /*2b40*/  FADD R18, R18, R55 ;  /* 0x0000003712127221 */ /* 0x000fce0000000000 */
.L_x_28:
[----:B------:R-:W-:Y:S02]  /*2b50*/  WARPGROUP.DEPBAR.LE gsb0, 0x0 ;  /* 0x00008000000079c5 */ /* 0x000fe40000010000 */
[----:B------:R-:W-:Y:S05]  /*2b60*/  @!P1 BRA `(.L_x_29) ;  /* 0x0000000000409947 */ /* 0x000fea0003800000 */
[----:B------:R-:W-:-:S13]  /*2b70*/  ISETP.NE.AND P0, PT, R142, 0x3, PT ;  /* 0x000000038e00780c */ /* 0x000fda0003f05270 */
[----:B------:R-:W-:Y:S05]  /*2b80*/  @!P0 BRA `(.L_x_30) ;  /* 0x0000000000048947 */ /* 0x000fea0003800000 */
[----:B------:R-:W-:Y:S01]  /*2b90*/  BPT.TRAP 0x1 ;  /* 0x000000040000795c */ /* 0x000fe20000300000 */
.L_x_30:
[----:B------:R-:W-:Y:S01]  /*2ba0*/  UISETP.LT.AND UP0, UPT, UR9, 0x1, UPT ;  /* 0x000000010900788c */ /* 0x000fe2000bf01270 */
[----:B------:R-:W-:-:S03]  /*2bb0*/  ISETP.GT.U32.AND P0, PT, R4, 0x1, PT ;  /* 0x000000010400780c */ /* 0x000fc60003f04070 */
[----:B------:R-:W-:-:S04]  /*2bc0*/  USEL UR8, UR9, 0x1, UP0 ;  /* 0x0000000109087887 */ /* 0x000fc80008000000 */
[----:B------:R-:W-:-:S04]  /*2bd0*/  UIADD3 UR8, UR5, UR9, -UR8 ;  /* 0x0000000905087290 */ /* 0x000fc8000fffe808 */
[----:B------:R-:W-:-:S04]  /*2be0*/  UIMAD.WIDE.U32 UR6, UR8, -0x55555555, URZ ;  /* 0xaaaaaaab080678a5 */ /* 0x000fc8000f8e003f */
[----:B------:R-:W-:-:S04]  /*2bf0*/  USHF.R.U32.HI UR6, URZ, 0x1, UR7 ;  /* 0x000000013f067899 */ /* 0x000fc80008011607 */
[----:B------:R-:W-:-:S04]  /*2c00*/  UIMAD UR8, UR6, -0x3, UR8 ;  /* 0xfffffffd060878a4 */ /* 0x000fc8000f8e0208 */
[----:B------:R-:W-:-:S04]  /*2c10*/  ULEA UR8, UR8, UR10, 0x3 ;  /* 0x0000000a08087291 */ /* 0x000fc8000f8e183f */
[----:B------:R-:W-:-:S04]  /*2c20*/  UIADD3 UR8, UR8, 0x18, URZ ;  /* 0x0000001808087890 */ /* 0x000fc8000fffe03f */
[----:B------:R-:W-:-:S09]  /*2c30*/  UPRMT UR8, URZ, 0x654, UR8 ;  /* 0x000006543f087896 */ /* 0x000fd20008000008 */
[----:B------:R-:W-:Y:S01]  /*2c40*/  SYNCS.ARRIVE.TRANS64.RED.A1T0 RZ, [UR8], RZ ;  /* 0x000000ffffff79a7 */ /* 0x000fe20008100408 */
[----:B------:R-:W-:Y:S05]  /*2c50*/  @P0 BRA `(.L_x_29) ;  /* 0x0000000000040947 */ /* 0x000fea0003800000 */
[----:B------:R-:W-:Y:S01]  /*2c60*/  BPT.TRAP 0x1 ;  /* 0x000000040000795c */ /* 0x000fe20000300000 */
.L_x_29:
[----:B------:R-:W0:Y:S01]  /*2c70*/  LDC R14, c[0x0][0x288] ;  /* 0x0000a200ff0e7b82 */ /* 0x000e220000000800 */
[----:B------:R-:W-:Y:S01]  /*2c80*/  IMAD.SHL.U32 R33, R7, 0x40, RZ ;  /* 0x0000004007217824 */ /* 0x000fe200078e00ff */
[--C-:B------:R-:W-:Y:S01]  /*2c90*/  SHF.R.U32.HI R10, RZ, 0x2, R0.reuse ;  /* 0x00000002ff0a7819 */ /* 0x100fe20000011600 */
[----:B------:R-:W-:Y:S01]  /*2ca0*/  UIADD3 UR5, UR9, UR5, URZ ;  /* 0x0000000509057290 */ /* 0x000fe2000fffe03f */
[----:B------:R-:W-:Y:S01]  /*2cb0*/  LOP3.LUT R12, R0, 0x60, RZ, 0xc0, !PT ;  /* 0x00000060000c7812 */ /* 0x000fe200078ec0ff */
[----:B------:R-:W-:Y:S01]  /*2cc0*/  IMAD.SHL.U32 R34, R6, 0x100, RZ ;  /* 0x0000010006227824 */ /* 0x000fe200078e00ff */
[----:B------:R-:W-:Y:S01]  /*2cd0*/  SHF.R.U32.HI R13, RZ, 0x7, R0 ;  /* 0x00000007ff0d7819 */ /* 0x000fe20000011600 */
[----:B------:R-:W-:Y:S01]  /*2ce0*/  UISETP.GT.U32.AND UP0, UPT, UR5, 0x2, UPT ;  /* 0x000000020500788c */ /* 0x000fe2000bf04070 */
[----:B------:R-:W-:Y:S01]  /*2cf0*/  LOP3.LUT R11, R10, 0x7, RZ, 0xc0, !PT ;  /* 0x000000070a0b7812 */ /* 0x000fe200078ec0ff */
[C---:B------:R-:W-:Y:S01]  /*2d00*/  IMAD.SHL.U32 R26, R0.reuse, 0x2, RZ ;  /* 0x00000002001a7824 */ /* 0x040fe200078e00ff */
[----:B------:R-:W-:Y:S01]  /*2d10*/  SHF.R.U32.HI R12, RZ, 0x1, R12 ;  /* 0x00000001ff0c7819 */ /* 0x000fe2000001160c */
[----:B------:R-:W-:Y:S01]  /*2d20*/  ULDC UR12, c[0x0][0x284] ;  /* 0x0000a100000c7ab9 */ /* 0x000fe20000000800 */
[----:B------:R-:W-:Y:S01]  /*2d30*/  LOP3.LUT R10, R13, 0x1, RZ, 0xc0, !PT ;  /* 0x000000010d0a7812 */ /* 0x000fe200078ec0ff */
[----:B------:R-:W-:Y:S01]  /*2d40*/  UISETP.LT.U32.AND UP0, UPT, UR9, 0x3, UP0 ;  /* 0x000000030900788c */ /* 0x000fe20008701070 */
[----:B------:R-:W-:Y:S01]  /*2d50*/  IADD3 R15, RZ, -R12, -R11 ;  /* 0x8000000cff0f7210 */ /* 0x000fe20007ffe80b */
[----:B------:R-:W-:Y:S01]  /*2d60*/  UISETP.GE.U32.AND UP1, UPT, UR9, 0x3, UPT ;  /* 0x000000030900788c */ /* 0x000fe2000bf26070 */
[----:B------:R-:W-:Y:S01]  /*2d70*/  LOP3.LUT R13, R0, 0x3, RZ, 0xc0, !PT ;  /* 0x00000003000d7812 */ /* 0x000fe200078ec0ff */
[C---:B------:R-:W-:Y:S01]  /*2d80*/  IMAD.SHL.U32 R24, R10.reuse, 0x40, RZ ;  /* 0x000000400a187824 */ /* 0x040fe200078e00ff */
[----:B------:R-:W-:Y:S01]  /*2d90*/  SHF.R.S32.HI R29, RZ, 0x1f, R5 ;  /* 0x0000001fff1d7819 */ /* 0x000fe20000011405 */
[----:B------:R-:W-:Y:S01]  /*2da0*/  UIMAD.WIDE.U32 UR6, UR5, -0x55555555, URZ ;  /* 0xaaaaaaab050678a5 */ /* 0x000fe2000f8e003f */
[C---:B------:R-:W-:Y:S01]  /*2db0*/  LOP3.LUT R26, R33.reuse, 0x6, R26, 0xf8, !PT ;  /* 0x00000006211a7812 */ /* 0x040fe200078ef81a */
[----:B------:R-:W-:Y:S01]  /*2dc0*/  USEL UR8, URZ, 0x1, !UP0 ;  /* 0x000000013f087887 */ /* 0x000fe2000c000000 */
[----:B------:R-:W-:Y:S01]  /*2dd0*/  IMAD R15, R10, -0x40, R15 ;  /* 0xffffffc00a0f7824 */ /* 0x000fe200078e020f */
[----:B------:R-:W-:Y:S01]  /*2de0*/  ULDC.64 UR10, c[0x0][0x5d0] ;  /* 0x00017400000a7ab9 */ /* 0x000fe20000000a00 */
[----:B0-----:R-:W-:Y:S01]  /*2df0*/  ISETP.GE.AND P0, PT, R33, R14, PT ;  /* 0x0000000e2100720c */ /* 0x001fe20003f06270 */
[----:B------:R-:W-:Y:S01]  /*2e00*/  IMAD R10, R13, -0x2, R14 ;  /* 0xfffffffe0d0a7824 */ /* 0x000fe200078e020e */
[----:B------:R-:W-:Y:S01]  /*2e10*/  SHF.R.S32.HI R27, RZ, 0x1f, R26 ;  /* 0x0000001fff1b7819 */ /* 0x000fe2000001141a */
[----:B------:R-:W-:Y:S01]  /*2e20*/  IMAD R14, R29, UR10, RZ ;  /* 0x0000000a1d0e7c24 */ /* 0x000fe2000f8e02ff */
[----:B------:R-:W-:Y:S01]  /*2e30*/  ISETP.GE.OR P0, PT, R34, UR12, P0 ;  /* 0x0000000c22007c0c */ /* 0x000fe20008706670 */
[----:B------:R-:W-:Y:S01]  /*2e40*/  USHF.R.U32.HI UR6, URZ, 0x1, UR7 ;  /* 0x000000013f067899 */ /* 0x000fe20008011607 */
[----:B------:R-:W-:Y:S01]  /*2e50*/  LOP3.LUT R35, R24, 0x40, R11, 0xe2, !PT ;  /* 0x0000004018237812 */ /* 0x000fe200078ee20b */
[----:B------:R-:W-:Y:S01]  /*2e60*/  ULOP3.LUT UR4, UR4, UR8, URZ, 0x3c, !UPT ;  /* 0x0000000804047292 */ /* 0x000fe2000f8e3c3f */
[----:B------:R-:W-:Y:S01]  /*2e70*/  IMAD.WIDE R24, R6, 0x100, RZ ;  /* 0x0000010006187825 */ /* 0x000fe200078e02ff */
[----:B------:R-:W-:Y:S01]  /*2e80*/  UIMAD UR5, UR6, -0x3, UR5 ;  /* 0xfffffffd060578a4 */ /* 0x000fe2000f8e0205 */
[----:B------:R-:W-:Y:S01]  /*2e90*/  IADD3 R34, -R34, UR12, R15 ;  /* 0x0000000c22227c10 */ /* 0x000fe2000fffe10f */
[----:B------:R-:W-:Y:S01]  /*2ea0*/  @UP1 ULOP3.LUT UR4, UR4, 0x1, UR6, 0x78, !UPT ;  /* 0x0000000104041892 */ /* 0x000fe2000f8e7806 */
[C---:B------:R-:W-:Y:S01]  /*2eb0*/  IMAD R11, R5.reuse, UR11, R14 ;  /* 0x0000000b050b7c24 */ /* 0x040fe2000f8e020e */
[----:B------:R-:W-:Y:S01]  /*2ec0*/  LOP3.LUT R35, R24, R35, R12, 0xfe, !PT ;  /* 0x0000002318237212 */ /* 0x000fe200078efe0c */
[----:B------:R-:W-:-:S04]  /*2ed0*/  IMAD.WIDE.U32 R6, R5, UR10, R26 ;  /* 0x0000000a05067c25 */ /* 0x000fc8000f8e001a */
[----:B------:R-:W-:Y:S02]  /*2ee0*/  IMAD.IADD R7, R7, 0x1, R11 ;  /* 0x0000000107077824 */ /* 0x000fe400078e020b */
[----:B------:R-:W-:Y:S02]  /*2ef0*/  IMAD.IADD R33, R10, 0x1, -R33 ;  /* 0x000000010a217824 */ /* 0x000fe400078e0a21 */
[----:B------:R-:W-:Y:S01]  /*2f00*/  IMAD.MOV.U32 R32, RZ, RZ, -0x1 ;  /* 0xffffffffff207424 */ /* 0x000fe200078e00ff */
[----:B------:R-:W-:Y:S06]  /*2f10*/  @P0 BRA `(.L_x_31) ;  /* 0x0000004800040947 */ /* 0x000fec0003800000 */
[----:B------:R-:W0:Y:S01]  /*2f20*/  LDC.64 R30, c[0x0][0x5c8] ;  /* 0x00017200ff1e7b82 */ /* 0x000e220000000a00 */
[----:B------:R-:W-:Y:S01]  /*2f30*/  ULDC.64 UR6, c[0x0][0x5c0] ;  /* 0x0001700000067ab9 */ /* 0x000fe20000000a00 */
[----:B------:R-:W-:Y:S01]  /*2f40*/  BSSY B0, `(.L_x_31) ;  /* 0x000047e000007945 */ /* 0x000fe20003800000 */
[-C--:B0-----:R-:W-:Y:S02]  /*2f50*/  IMAD R10, R25, R30.reuse, RZ ;  /* 0x0000001e190a7224 */ /* 0x081fe400078e02ff */
[----:B------:R-:W-:-:S04]  /*2f60*/  IMAD.WIDE.U32 R6, R35, R30, R6 ;  /* 0x0000001e23067225 */ /* 0x000fc800078e0006 */
[----:B------:R-:W-:Y:S01]  /*2f70*/  IMAD R13, R35, R31, R10 ;  /* 0x0000001f230d7224 */ /* 0x000fe200078e020a */
[----:B------:R-:W-:Y:S01]  /*2f80*/  IADD3 R14, P4, R6, UR6, RZ ;  /* 0x00000006060e7c10 */ /* 0x000fe2000ff9e0ff */
[C---:B------:R-:W-:Y:S01]  /*2f90*/  IMAD.SHL.U32 R11, R30.reuse, 0x80, RZ ;  /* 0x000000801e0b7824 */ /* 0x040fe200078e00ff */
[C---:B------:R-:W-:Y:S01]  /*2fa0*/  LEA R28, P2, R30.reuse, R6, 0x3 ;  /* 0x000000061e1c7211 */ /* 0x040fe200078418ff */
[----:B------:R-:W-:Y:S01]  /*2fb0*/  IMAD.IADD R36, R7, 0x1, R13 ;  /* 0x0000000107247824 */ /* 0x000fe200078e020d */
[----:B------:R-:W-:Y:S02]  /*2fc0*/  SHF.L.U64.HI R7, R30, 0x7, R31 ;  /* 0x000000071e077819 */ /* 0x000fe4000001021f */
[----:B------:R-:W-:Y:S02]  /*2fd0*/  IADD3 R10, P1, P0, R6, UR6, R11 ;  /* 0x00000006060a7c10 */ /* 0x000fe4000f83e00b */
[----:B------:R-:W-:Y:S02]  /*2fe0*/  IADD3.X R15, R36, UR7, RZ, P4, !PT ;  /* 0x00000007240f7c10 */ /* 0x000fe4000a7fe4ff */
[----:B---3-5:R-:W-:-:S02]  /*2ff0*/  FSETP.NEU.AND P4, PT, R9, RZ, PT ;  /* 0x000000ff0900720b */ /* 0x028fc40003f8d000 */
[----:B------:R-:W-:Y:S02]  /*3000*/  LEA.HI.X R30, R30, R36, R31, 0x3, P2 ;  /* 0x000000241e1e7211 */ /* 0x000fe400010f1c1f */
[C---:B------:R-:W-:Y:S02]  /*3010*/  IADD3 R12, P2, R28.reuse, UR6, RZ ;  /* 0x000000061c0c7c10 */ /* 0x040fe4000ff5e0ff */
[----:B------:R-:W-:Y:S02]  /*3020*/  IADD3 R6, P5, P6, R28, UR6, R11 ;  /* 0x000000061c067c10 */ /* 0x000fe4000febe00b */
[--C-:B------:R-:W-:Y:S02]  /*3030*/  IADD3.X R11, R36, UR7, R7.reuse, P1, P0 ;  /* 0x00000007240b7c10 */ /* 0x100fe40008fe0407 */
[C---:B------:R-:W-:Y:S02]  /*3040*/  IADD3.X R13, R30.reuse, UR7, RZ, P2, !PT ;  /* 0x000000071e0d7c10 */ /* 0x040fe400097fe4ff */
[----:B------:R-:W-:Y:S01]  /*3050*/  IADD3.X R7, R30, UR7, R7, P5, P6 ;  /* 0x000000071e077c10 */ /* 0x000fe2000afec407 */
[----:B------:R-:W-:Y:S06]  /*3060*/  @!P4 BRA `(.L_x_32) ;  /* 0x00000034009cc947 */ /* 0x000fec0003800000 */
[----:B------:R-:W-:Y:S01]  /*3070*/  ULDC.64 UR6, c[0x0][0x5b8] ;  /* 0x00016e0000067ab9 */ /* 0x000fe20000000a00 */
[----:B------:R-:W-:Y:S01]  /*3080*/  ISETP.GE.AND P0, PT, R34, 0x1, PT ;  /* 0x000000012200780c */ /* 0x000fe20003f06270 */
[----:B------:R-:W-:Y:S01]  /*3090*/  IMAD R28, R29, UR6, RZ ;  /* 0x000000061d1c7c24 */ /* 0x000fe2000f8e02ff */
[----:B------:R-:W-:Y:S01]  /*30a0*/  ULDC.64 UR10, c[0x0][0x5a8] ;  /* 0x00016a00000a7ab9 */ /* 0x000fe20000000a00 */
[----:B------:R-:W-:Y:S01]  /*30b0*/  IMAD.WIDE.U32 R26, R5, UR6, R26 ;  /* 0x00000006051a7c25 */ /* 0x000fe2000f8e001a */
[----:B------:R-:W-:Y:S01]  /*30c0*/  ISETP.LT.OR P4, PT, R33, 0x1, !P0 ;  /* 0x000000012100780c */ /* 0x000fe20004781670 */
[----:B------:R-:W-:Y:S02]  /*30d0*/  BSSY B1, `(.L_x_33) ;  /* 0x000000c000017945 */ /* 0x000fe40003800000 */
[----:B------:R-:W-:Y:S01]  /*30e0*/  IMAD R5, R5, UR7, R28 ;  /* 0x0000000705057c24 */ /* 0x000fe2000f8e021c */
[----:B------:R-:W-:Y:S02]  /*30f0*/  ULDC.64 UR6, c[0x0][0x5b0] ;  /* 0x00016c0000067ab9 */ /* 0x000fe40000000a00 */
[----:B------:R-:W-:-:S02]  /*3100*/  IMAD R30, R25, UR6, RZ ;  /* 0x00000006191e7c24 */ /* 0x000fc4000f8e02ff */
[----:B------:R-:W-:Y:S02]  /*3110*/  IMAD.IADD R27, R27, 0x1, R5 ;  /* 0x000000011b1b7824 */ /* 0x000fe400078e0205 */
[C---:B------:R-:W-:Y:S02]  /*3120*/  IMAD R5, R35.reuse, UR7, R30 ;  /* 0x0000000723057c24 */ /* 0x040fe4000f8e021e */
[----:B------:R-:W-:-:S03]  /*3130*/  IMAD.WIDE.U32 R28, R35, UR6, R26 ;  /* 0x00000006231c7c25 */ /* 0x000fc6000f8e001a */
[----:B------:R-:W-:-:S04]  /*3140*/  IADD3 R28, P1, R28, UR10, RZ ;  /* 0x0000000a1c1c7c10 */ /* 0x000fc8000ff3e0ff */
[--C-:B------:R-:W-:Y:S02]  /*3150*/  IADD3.X R29, R29, UR11, R5.reuse, P1, !PT ;  /* 0x0000000b1d1d7c10 */ /* 0x100fe40008ffe405 */
[----:B------:R-:W-:Y:S01]  /*3160*/  PRMT R5, RZ, 0x7610, R5 ;  /* 0x00007610ff057816 */ /* 0x000fe20000000005 */
[----:B------:R-:W-:Y:S06]  /*3170*/  @P4 BRA `(.L_x_34) ;  /* 0x0000000000044947 */ /* 0x000fec0003800000 */
[----:B------:R0:W5:Y:S02]  /*3180*/  LDG.E.U8 R5, desc[UR16][R28.64] ;  /* 0x000000101c057981 */ /* 0x000164000c1e1100 */
.L_x_34:
[----:B------:R-:W-:Y:S05]  /*3190*/  BSYNC B1 ;  /* 0x0000000000017941 */ /* 0x000fea0003800000 */
.L_x_33:
[----:B-----5:R-:W-:Y:S01]  /*31a0*/  LOP3.LUT R5, R5, 0xff, RZ, 0xc0, !PT ;  /* 0x000000ff05057812 */ /* 0x020fe200078ec0ff */
[----:B------:R-:W-:Y:S01]  /*31b0*/  BSSY B1, `(.L_x_35) ;  /* 0x000000b000017945 */ /* 0x000fe20003800000 */
[----:B------:R-:W-:Y:S02]  /*31c0*/  ISETP.LT.OR P2, PT, R33, 0x2, !P0 ;  /* 0x000000022100780c */ /* 0x000fe40004741670 */
[----:B------:R-:W-:-:S05]  /*31d0*/  F2FP.F16.E4M3.UNPACK_B R5, R5 ;  /* 0x00000005ff05723e */ /* 0x000fca00020006ff */
[----:B------:R-:W-:Y:S01]  /*31e0*/  HADD2.F32 R30, -RZ, R5.H0_H0 ;  /* 0x20000005ff1e7230 */ /* 0x000fe20000004100 */
[----:B------:R-:W-:-:S04]  /*31f0*/  PRMT R5, RZ, 0x7610, R5 ;  /* 0x00007610ff057816 */ /* 0x000fc80000000005 */
[----:B------:R-:W-:-:S04]  /*3200*/  FMUL R30, R30, R9 ;  /* 0x000000091e1e7220 */ /* 0x000fc80000400000 */
[----:B--2---:R-:W-:-:S05]  /*3210*/  FFMA R30, R145, R8, R30 ;  /* 0x00000008911e7223 */ /* 0x004fca000000001e */
[----:B------:R-:W-:-:S05]  /*3220*/  F2FP.SATFINITE.E4M3.F32.PACK_AB_MERGE_C R31, RZ, R30, RZ ;  /* 0x0000001eff1f723e */ /* 0x000fca00048070ff */
[----:B------:R1:W-:Y:S01]  /*3230*/  @!P4 STG.E.U8 desc[UR16][R14.64], R31 ;  /* 0x0000001f0e00c986 */ /* 0x0003e2000c101110 */
[----:B------:R-:W-:Y:S05]  /*3240*/  @P2 BRA `(.L_x_36) ;  /* 0x0000000000042947 */ /* 0x000fea0003800000 */
[----:B------:R2:W5:Y:S02]  /*3250*/  LDG.E.U8 R5, desc[UR16][R28.64+0x1] ;  /* 0x000001101c057981 */ /* 0x000564000c1e1100 */
.L_x_36:
[----:B------:R-:W-:Y:S05]  /*3260*/  BSYNC B1 ;  /* 0x0000000000017941 */ /* 0x000fea0003800000 */
.L_x_35:
[----:B-----5:R-:W-:Y:S01]  /*3270*/  LOP3.LUT R5, R5, 0xff, RZ, 0xc0, !PT ;  /* 0x000000ff05057812 */ /* 0x020fe200078ec0ff */
[----:B------:R-:W-:Y:S01]  /*3280*/  BSSY B1, `(.L_x_37) ;  /* 0x0000013000017945 */ /* 0x000fe20003800000 */
[----:B------:R-:W-:Y:S02]  /*3290*/  IADD3 R37, P1, R35, 0x8, RZ ;  /* 0x0000000823257810 */ /* 0x000fe40007f3e0ff */
[----:B------:R-:W-:-:S03]  /*32a0*/  F2FP.F16.E4M3.UNPACK_B R5, R5 ;  /* 0x00000005ff05723e */ /* 0x000fc600020006ff */
[----:B-1----:R-:W-:Y:S01]  /*32b0*/  IMAD.X R31, RZ, RZ, R25, P1 ;  /* 0x000000ffff1f7224 */ /* 0x002fe200008e0619 */
[----:B------:R-:W-:Y:S01]  /*32c0*/  ISETP.GE.AND P1, PT, R34, 0x9, PT ;  /* 0x000000092200780c */ /* 0x000fe20003f26270 */
[----:B------:R-:W-:Y:S02]  /*32d0*/  HADD2.F32 R30, -RZ, R5.H0_H0 ;  /* 0x20000005ff1e7230 */ /* 0x000fe40000004100 */
[----:B------:R-:W-:Y:S01]  /*32e0*/  IMAD R36, R31, UR6, RZ ;  /* 0x000000061f247c24 */ /* 0x000fe2000f8e02ff */
[----:B------:R-:W-:Y:S02]  /*32f0*/  ISETP.LT.OR P5, PT, R33, 0x1, !P1 ;  /* 0x000000012100780c */ /* 0x000fe40004fa1670 */
[----:B------:R-:W-:Y:S01]  /*3300*/  FMUL R5, R30, R9 ;  /* 0x000000091e057220 */ /* 0x000fe20000400000 */
[----:B------:R-:W-:-:S04]  /*3310*/  IMAD.WIDE.U32 R30, R37, UR6, R26 ;  /* 0x00000006251e7c25 */ /* 0x000fc8000f8e001a */
[----:B------:R-:W-:Y:S01]  /*3320*/  FFMA R5, R140, R8, R5 ;  /* 0x000000088c057223 */ /* 0x000fe20000000005 */
[----:B------:R-:W-:Y:S01]  /*3330*/  IMAD R37, R37, UR7, R36 ;  /* 0x0000000725257c24 */ /* 0x000fe2000f8e0224 */
[----:B------:R-:W-:-:S03]  /*3340*/  IADD3 R30, P4, R30, UR10, RZ ;  /* 0x0000000a1e1e7c10 */ /* 0x000fc6000ff9e0ff */
[----:B------:R-:W-:Y:S02]  /*3350*/  F2FP.SATFINITE.E4M3.F32.PACK_AB_MERGE_C R39, RZ, R5, RZ ;  /* 0x00000005ff27723e */ /* 0x000fe400048070ff */
[----:B------:R-:W-:Y:S02]  /*3360*/  IADD3.X R31, R31, UR11, R37, P4, !PT ;  /* 0x0000000b1f1f7c10 */ /* 0x000fe4000a7fe425 */
[----:B------:R-:W-:Y:S01]  /*3370*/  PRMT R5, RZ, 0x7610, R5 ;  /* 0x00007610ff057816 */ /* 0x000fe20000000005 */
[----:B------:R1:W-:Y:S01]  /*3380*/  @!P2 STG.E.U8 desc[UR16][R14.64+0x1], R39 ;  /* 0x000001270e00a986 */ /* 0x0003e2000c101110 */
[----:B------:R-:W-:Y:S05]  /*3390*/  @P5 BRA `(.L_x_38) ;  /* 0x0000000000045947 */ /* 0x000fea0003800000 */
[----:B------:R3:W5:Y:S02]  /*33a0*/  LDG.E.U8 R5, desc[UR16][R30.64] ;  /* 0x000000101e057981 */ /* 0x000764000c1e1100 */
.L_x_38:
[----:B------:R-:W-:Y:S05]  /*33b0*/  BSYNC B1 ;  /* 0x0000000000017941 */ /* 0x000fea0003800000 */
.L_x_37:
[----:B-----5:R-:W-:Y:S01]  /*33c0*/  LOP3.LUT R5, R5, 0xff, RZ, 0xc0, !PT ;  /* 0x000000ff05057812 */ /* 0x020fe200078ec0ff */
[----:B------:R-:W-:Y:S01]  /*33d0*/  BSSY B1, `(.L_x_39) ;  /* 0x000000b000017945 */ /* 0x000fe20003800000 */
[----:B------:R-:W-:Y:S02]  /*33e0*/  ISETP.LT.OR P2, PT, R33, 0x2, !P1 ;  /* 0x000000022100780c */ /* 0x000fe40004f41670 */
[----:B------:R-:W-:-:S05]  /*33f0*/  F2FP.F16.E4M3.UNPACK_B R5, R5 ;  /* 0x00000005ff05723e */ /* 0x000fca00020006ff */
[----:B------:R-:W-:Y:S01]  /*3400*/  HADD2.F32 R36, -RZ, R5.H0_H0 ;  /* 0x20000005ff247230 */ /* 0x000fe20000004100 */
[----:B------:R-:W-:-:S04]  /*3410*/  PRMT R5, RZ, 0x7610, R5 ;  /* 0x00007610ff057816 */ /* 0x000fc80000000005 */
[----:B------:R-:W-:-:S04]  /*3420*/  FMUL R36, R36, R9 ;  /* 0x0000000924247220 */ /* 0x000fc80000400000 */
[----:B------:R-:W-:-:S05]  /*3430*/  FFMA R36, R143, R8, R36 ;  /* 0x000000088f247223 */ /* 0x000fca0000000024 */
[----:B------:R-:W-:-:S05]  /*3440*/  F2FP.SATFINITE.E4M3.F32.PACK_AB_MERGE_C R37, RZ, R36, RZ ;  /* 0x00000024ff25723e */ /* 0x000fca00048070ff */
[----:B------:R4:W-:Y:S01]  /*3450*/  @!P5 STG.E.U8 desc[UR16][R12.64], R37 ;  /* 0x000000250c00d986 */ /* 0x0009e2000c101110 */
[----:B------:R-:W-:Y:S05]  /*3460*/  @P2 BRA `(.L_x_40) ;  /* 0x0000000000042947 */ /* 0x000fea0003800000 */
[----:B------:R0:W5:Y:S02]  /*3470*/  LDG.E.U8 R5, desc[UR16][R30.64+0x1] ;  /* 0x000001101e057981 */ /* 0x000164000c1e1100 */
.L_x_40:
[----:B------:R-:W-:Y:S05]  /*3480*/  BSYNC B1 ;  /* 0x0000000000017941 */ /* 0x000fea0003800000 */
.L_x_39:
[----:B-----5:R-:W-:Y:S01]  /*3490*/  LOP3.LUT R5, R5, 0xff, RZ, 0xc0, !PT ;  /* 0x000000ff05057812 */ /* 0x020fe200078ec0ff */
[----:B------:R-:W-:Y:S01]  /*34a0*/  BSSY B1, `(.L_x_41) ;  /* 0x000000b000017945 */ /* 0x000fe20003800000 */
[----:B------:R-:W-:Y:S02]  /*34b0*/  ISETP.LT.OR P4, PT, R33, 0x9, !P0 ;  /* 0x000000092100780c */ /* 0x000fe40004781670 */
[----:B------:R-:W-:-:S05]  /*34c0*/  F2FP.F16.E4M3.UNPACK_B R5, R5 ;  /* 0x00000005ff05723e */ /* 0x000fca00020006ff */
[----:B------:R-:W-:-:S05]  /*34d0*/  HADD2.F32 R36, -RZ, R5.H0_H0 ;  /* 0x20000005ff247230 */ /* 0x000fca0000004100 */
[----:B------:R-:W-:-:S04]  /*34e0*/  FMUL R5, R36, R9 ;  /* 0x0000000924057220 */ /* 0x000fc80000400000 */
[----:B------:R-:W-:-:S05]  /*34f0*/  FFMA R5, R138, R8, R5 ;  /* 0x000000088a057223 */ /* 0x000fca0000000005 */
[----:B----4-:R-:W-:Y:S02]  /*3500*/  F2FP.SATFINITE.E4M3.F32.PACK_AB_MERGE_C R37, RZ, R5, RZ ;  /* 0x00000005ff25723e */ /* 0x010fe400048070ff */
[----:B------:R-:W-:-:S03]  /*3510*/  PRMT R5, RZ, 0x7610, R5 ;  /* 0x00007610ff057816 */ /* 0x000fc60000000005 */
[----:B------:R4:W-:Y:S01]  /*3520*/  @!P2 STG.E.U8 desc[UR16][R12.64+0x1], R37 ;  /* 0x000001250c00a986 */ /* 0x0009e2000c101110 */
[----:B------:R-:W-:Y:S05]  /*3530*/  @P4 BRA `(.L_x_42) ;  /* 0x0000000000044947 */ /* 0x000fea0003800000 */
[----:B------:R0:W5:Y:S02]  /*3540*/  LDG.E.U8 R5, desc[UR16][R28.64+0x8] ;  /* 0x000008101c057981 */ /* 0x000164000c1e1100 */
.L_x_42:
[----:B------:R-:W-:Y:S05]  /*3550*/  BSYNC B1 ;  /* 0x0000000000017941 */ /* 0x000fea0003800000 */
.L_x_41:
        /* <DEDUP_REMOVED lines=8> */
[----:B----4-:R-:W-:-:S05]  /*35e0*/  F2FP.SATFINITE.E4M3.F32.PACK_AB_MERGE_C R37, RZ, R36, RZ ;  /* 0x00000024ff25723e */ /* 0x010fca00048070ff */
[----:B------:R4:W-:Y:S01]  /*35f0*/  @!P4 STG.E.U8 desc[UR16][R14.64+0x8], R37 ;  /* 0x000008250e00c986 */ /* 0x0009e2000c101110 */
[----:B------:R-:W-:Y:S05]  /*3600*/  @P2 BRA `(.L_x_44) ;  /* 0x0000000000042947 */ /* 0x000fea0003800000 */
[----:B------:R0:W5:Y:S02]  /*3610*/  LDG.E.U8 R5, desc[UR16][R28.64+0x9] ;  /* 0x000009101c057981 */ /* 0x000164000c1e1100 */
.L_x_44:
[----:B------:R-:W-:Y:S05]  /*3620*/  BSYNC B1 ;  /* 0x0000000000017941 */ /* 0x000fea0003800000 */
.L_x_43:
        /* <DEDUP_REMOVED lines=12> */
.L_x_46:
[----:B------:R-:W-:Y:S05]  /*36f0*/  BSYNC B1 ;  /* 0x0000000000017941 */ /* 0x000fea0003800000 */
.L_x_45:
        /* <DEDUP_REMOVED lines=12> */
.L_x_48:
[----:B------:R-:W-:Y:S05]  /*37c0*/  BSYNC B1 ;  /* 0x0000000000017941 */ /* 0x000fea0003800000 */
.L_x_47:
        /* <DEDUP_REMOVED lines=12> */
.L_x_50:
[----:B------:R-:W-:Y:S05]  /*3890*/  BSYNC B1 ;  /* 0x0000000000017941 */ /* 0x000fea0003800000 */
.L_x_49:
        /* <DEDUP_REMOVED lines=12> */
.L_x_52:
[----:B------:R-:W-:Y:S05]  /*3960*/  BSYNC B1 ;  /* 0x0000000000017941 */ /* 0x000fea0003800000 */
.L_x_51:
        /* <DEDUP_REMOVED lines=12> */
.L_x_54:
[----:B------:R-:W-:Y:S05]  /*3a30*/  BSYNC B1 ;  /* 0x0000000000017941 */ /* 0x000fea0003800000 */
.L_x_53:
        /* <DEDUP_REMOVED lines=12> */
.L_x_56:
[----:B------:R-:W-:Y:S05]  /*3b00*/  BSYNC B1 ;  /* 0x0000000000017941 */ /* 0x000fea0003800000 */
.L_x_55:
        /* <DEDUP_REMOVED lines=12> */
.L_x_58:
[----:B------:R-:W-:Y:S05]  /*3bd0*/  BSYNC B1 ;  /* 0x0000000000017941 */ /* 0x000fea0003800000 */
.L_x_57:
        /* <DEDUP_REMOVED lines=12> */
.L_x_60:
[----:B------:R-:W-:Y:S05]  /*3ca0*/  BSYNC B1 ;  /* 0x0000000000017941 */ /* 0x000fea0003800000 */
.L_x_59:
        /* <DEDUP_REMOVED lines=12> */
.L_x_62:
[----:B------:R-:W-:Y:S05]  /*3d70*/  BSYNC B1 ;  /* 0x0000000000017941 */ /* 0x000fea0003800000 */
.L_x_61:
        /* <DEDUP_REMOVED lines=12> */
.L_x_64:
[----:B------:R-:W-:Y:S05]  /*3e40*/  BSYNC B1 ;  /* 0x0000000000017941 */ /* 0x000fea0003800000 */
.L_x_63:
        /* <DEDUP_REMOVED lines=12> */
.L_x_66:
[----:B------:R-:W-:Y:S05]  /*3f10*/  BSYNC B1 ;  /* 0x0000000000017941 */ /* 0x000fea0003800000 */
.L_x_65:
        /* <DEDUP_REMOVED lines=12> */
.L_x_68:
[----:B------:R-:W-:Y:S05]  /*3fe0*/  BSYNC B1 ;  /* 0x0000000000017941 */ /* 0x000fea0003800000 */
.L_x_67:
        /* <DEDUP_REMOVED lines=12> */
.L_x_70:
[----:B------:R-:W-:Y:S05]  /*40b0*/  BSYNC B1 ;  /* 0x0000000000017941 */ /* 0x000fea0003800000 */
.L_x_69:
        /* <DEDUP_REMOVED lines=12> */
.L_x_72:
[----:B------:R-:W-:Y:S05]  /*4180*/  BSYNC B1 ;  /* 0x0000000000017941 */ /* 0x000fea0003800000 */
.L_x_71:
        /* <DEDUP_REMOVED lines=12> */
.L_x_74:
[----:B------:R-:W-:Y:S05]  /*4250*/  BSYNC B1 ;  /* 0x0000000000017941 */ /* 0x000fea0003800000 */
.L_x_73:
        /* <DEDUP_REMOVED lines=12> */
.L_x_76:
[----:B------:R-:W-:Y:S05]  /*4320*/  BSYNC B1 ;  /* 0x0000000000017941 */ /* 0x000fea0003800000 */
.L_x_75:
        /* <DEDUP_REMOVED lines=12> */
.L_x_78:
[----:B------:R-:W-:Y:S05]  /*43f0*/  BSYNC B1 ;  /* 0x0000000000017941 */ /* 0x000fea0003800000 */
.L_x_77:
        /* <DEDUP_REMOVED lines=12> */
.L_x_80:
[----:B------:R-:W-:Y:S05]  /*44c0*/  BSYNC B1 ;  /* 0x0000000000017941 */ /* 0x000fea0003800000 */
.L_x_79:
        /* <DEDUP_REMOVED lines=12> */
.L_x_82:
[----:B------:R-:W-:Y:S05]  /*4590*/  BSYNC B1 ;  /* 0x0000000000017941 */ /* 0x000fea0003800000 */
.L_x_81:
        /* <DEDUP_REMOVED lines=12> */
.L_x_84:
[----:B------:R-:W-:Y:S05]  /*4660*/  BSYNC B1 ;  /* 0x0000000000017941 */ /* 0x000fea0003800000 */
.L_x_83:
        /* <DEDUP_REMOVED lines=12> */
.L_x_86:
[----:B------:R-:W-:Y:S05]  /*4730*/  BSYNC B1 ;  /* 0x0000000000017941 */ /* 0x000fea0003800000 */
.L_x_85:
        /* <DEDUP_REMOVED lines=12> */
.L_x_88:
[----:B------:R-:W-:Y:S05]  /*4800*/  BSYNC B1 ;  /* 0x0000000000017941 */ /* 0x000fea0003800000 */
.L_x_87:
        /* <DEDUP_REMOVED lines=12> */
.L_x_90:
[----:B------:R-:W-:Y:S05]  /*48d0*/  BSYNC B1 ;  /* 0x0000000000017941 */ /* 0x000fea0003800000 */
.L_x_89:
        /* <DEDUP_REMOVED lines=12> */
.L_x_92:
[----:B------:R-:W-:Y:S05]  /*49a0*/  BSYNC B1 ;  /* 0x0000000000017941 */ /* 0x000fea0003800000 */
.L_x_91:
[----:B-----5:R-:W-:Y:S01]  /*49b0*/  LOP3.LUT R5, R5, 0xff, RZ, 0xc0, !PT ;  /* 0x000000ff05057812 */ /* 0x020fe200078ec0ff */
[----:B------:R-:W-:Y:S01]  /*49c0*/  BSSY B1, `(.L_x_93) ;  /* 0x000000b000017945 */ /* 0x000fe20003800000 */
[----:B------:R-:W-:Y:S02]  /*49d0*/  ISETP.LT.OR P2, PT, R33, 0x39, !P1 ;  /* 0x000000392100780c */ /* 0x000fe40004f41670 */
[----:B------:R-:W-:-:S05]  /*49e0*/  F2FP.F16.E4M3.UNPACK_B R5, R5 ;  /* 0x00000005ff05723e */ /* 0x000fca00020006ff */
[----:B0-2---:R-:W-:-:S05]  /*49f0*/  HADD2.F32 R28, -RZ, R5.H0_H0 ;  /* 0x20000005ff1c7230 */ /* 0x005fca0000004100 */
[----:B------:R-:W-:-:S04]  /*4a00*/  FMUL R5, R28, R9 ;  /* 0x000000091c057220 */ /* 0x000fc80000400000 */
[----:B------:R-:W-:-:S05]  /*4a10*/  FFMA R5, R112, R8, R5 ;  /* 0x0000000870057223 */ /* 0x000fca0000000005 */
[----:B------:R-:W-:Y:S02]  /*4a20*/  F2FP.SATFINITE.E4M3.F32.PACK_AB_MERGE_C R29, RZ, R5, RZ ;  /* 0x00000005ff1d723e */ /* 0x000fe400048070ff */
[----:B------:R-:W-:-:S03]  /*4a30*/  PRMT R5, RZ, 0x7610, R5 ;  /* 0x00007610ff057816 */ /* 0x000fc60000000005 */
[----:B------:R0:W-:Y:S01]  /*4a40*/  @!P0 STG.E.U8 desc[UR16][R14.64+0x39], R29 ;  /* 0x0000391d0e008986 */ /* 0x0001e2000c101110 */
[----:B------:R-:W-:Y:S05]  /*4a50*/  @P2 BRA `(.L_x_94) ;  /* 0x0000000000042947 */ /* 0x000fea0003800000 */
[----:B------:R2:W5:Y:S02]  /*4a60*/  LDG.E.U8 R5, desc[UR16][R30.64+0x38] ;  /* 0x000038101e057981 */ /* 0x000564000c1e1100 */
.L_x_94:
[----:B------:R-:W-:Y:S05]  /*4a70*/  BSYNC B1 ;  /* 0x0000000000017941 */ /* 0x000fea0003800000 */
.L_x_93:
[----:B-----5:R-:W-:Y:S01]  /*4a80*/  LOP3.LUT R5, R5, 0xff, RZ, 0xc0, !PT ;  /* 0x000000ff05057812 */ /* 0x020fe200078ec0ff */
[----:B------:R-:W-:Y:S01]  /*4a90*/  BSSY B1, `(.L_x_95) ;  /* 0x000000b000017945 */ /* 0x000fe20003800000 */
[----:B------:R-:W-:Y:S02]  /*4aa0*/  ISETP.LT.OR P1, PT, R33, 0x3a, !P1 ;  /* 0x0000003a2100780c */ /* 0x000fe40004f21670 */
[----:B------:R-:W-:-:S05]  /*4ab0*/  F2FP.F16.E4M3.UNPACK_B R5, R5 ;  /* 0x00000005ff05723e */ /* 0x000fca00020006ff */
[----:B01--4-:R-:W-:Y:S01]  /*4ac0*/  HADD2.F32 R14, -RZ, R5.H0_H0 ;  /* 0x20000005ff0e7230 */ /* 0x013fe20000004100 */
[----:B------:R-:W-:-:S04]  /*4ad0*/  PRMT R5, RZ, 0x7610, R5 ;  /* 0x00007610ff057816 */ /* 0x000fc80000000005 */
[----:B------:R-:W-:-:S04]  /*4ae0*/  FMUL R14, R14, R9 ;  /* 0x000000090e0e7220 */ /* 0x000fc80000400000 */
[----:B------:R-:W-:-:S05]  /*4af0*/  FFMA R14, R115, R8, R14 ;  /* 0x00000008730e7223 */ /* 0x000fca000000000e */
[----:B------:R-:W-:-:S05]  /*4b00*/  F2FP.SATFINITE.E4M3.F32.PACK_AB_MERGE_C R15, RZ, R14, RZ ;  /* 0x0000000eff0f723e */ /* 0x000fca00048070ff */
[----:B------:R0:W-:Y:S01]  /*4b10*/  @!P2 STG.E.U8 desc[UR16][R12.64+0x38], R15 ;  /* 0x0000380f0c00a986 */ /* 0x0001e2000c101110 */
[----:B------:R-:W-:Y:S05]  /*4b20*/  @P1 BRA `(.L_x_96) ;  /* 0x0000000000041947 */ /* 0x000fea0003800000 */
[----:B------:R1:W5:Y:S02]  /*4b30*/  LDG.E.U8 R5, desc[UR16][R30.64+0x39] ;  /* 0x000039101e057981 */ /* 0x000364000c1e1100 */
.L_x_96:
[----:B------:R-:W-:Y:S05]  /*4b40*/  BSYNC B1 ;  /* 0x0000000000017941 */ /* 0x000fea0003800000 */
.L_x_95:
[----:B-----5:R-:W-:Y:S01]  /*4b50*/  LOP3.LUT R5, R5, 0xff, RZ, 0xc0, !PT ;  /* 0x000000ff05057812 */ /* 0x020fe200078ec0ff */
[----:B------:R-:W-:Y:S01]  /*4b60*/  BSSY B1, `(.L_x_97) ;  /* 0x0000013000017945 */ /* 0x000fe20003800000 */
[----:B------:R-:W-:Y:S02]  /*4b70*/  IADD3 R29, P0, R35, 0x80, RZ ;  /* 0x00000080231d7810 */ /* 0x000fe40007f1e0ff */
[----:B------:R-:W-:-:S03]  /*4b80*/  F2FP.F16.E4M3.UNPACK_B R5, R5 ;  /* 0x00000005ff05723e */ /* 0x000fc600020006ff */
[----:B0-----:R-:W-:Y:S01]  /*4b90*/  IMAD.X R15, RZ, RZ, R25, P0 ;  /* 0x000000ffff0f7224 */ /* 0x001fe200000e0619 */
        /* <DEDUP_REMOVED lines=9> */
[----:B-123--:R-:W-:Y:S02]  /*4c30*/  F2FP.SATFINITE.E4M3.F32.PACK_AB_MERGE_C R31, RZ, R5, RZ ;  /* 0x00000005ff1f723e */ /* 0x00efe400048070ff */
[----:B------:R-:W-:Y:S02]  /*4c40*/  IADD3.X R15, R15, UR11, R29, P2, !PT ;  /* 0x0000000b0f0f7c10 */ /* 0x000fe400097fe41d */
[----:B------:R-:W-:Y:S01]  /*4c50*/  PRMT R5, RZ, 0x7610, R5 ;  /* 0x00007610ff057816 */ /* 0x000fe20000000005 */
[----:B------:R0:W-:Y:S01]  /*4c60*/  @!P1 STG.E.U8 desc[UR16][R12.64+0x39], R31 ;  /* 0x0000391f0c009986 */ /* 0x0001e2000c101110 */
[----:B------:R-:W-:Y:S05]  /*4c70*/  @P4 BRA `(.L_x_98) ;  /* 0x0000000000044947 */ /* 0x000fea0003800000 */
[----:B------:R1:W5:Y:S02]  /*4c80*/  LDG.E.U8 R5, desc[UR16][R14.64] ;  /* 0x000000100e057981 */ /* 0x000364000c1e1100 */
.L_x_98:
[----:B------:R-:W-:Y:S05]  /*4c90*/  BSYNC B1 ;  /* 0x0000000000017941 */ /* 0x000fea0003800000 */
.L_x_97:
[----:B-----5:R-:W-:Y:S01]  /*4ca0*/  LOP3.LUT R5, R5, 0xff, RZ, 0xc0, !PT ;  /* 0x000000ff05057812 */ /* 0x020fe200078ec0ff */
[----:B------:R-:W-:Y:S01]  /*4cb0*/  BSSY B1, `(.L_x_99) ;  /* 0x000000b000017945 */ /* 0x000fe20003800000 */
[----:B------:R-:W-:Y:S02]  /*4cc0*/  ISETP.LT.OR P2, PT, R33, 0x2, !P0 ;  /* 0x000000022100780c */ /* 0x000fe40004741670 */
[----:B------:R-:W-:-:S05]  /*4cd0*/  F2FP.F16.E4M3.UNPACK_B R5, R5 ;  /* 0x00000005ff05723e */ /* 0x000fca00020006ff */
[----:B0-----:R-:W-:Y:S01]  /*4ce0*/  HADD2.F32 R12, -RZ, R5.H0_H0 ;  /* 0x20000005ff0c7230 */ /* 0x001fe20000004100 */
[----:B------:R-:W-:-:S04]  /*4cf0*/  PRMT R5, RZ, 0x7610, R5 ;  /* 0x00007610ff057816 */ /* 0x000fc80000000005 */
[----:B------:R-:W-:-:S04]  /*4d00*/  FMUL R12, R12, R9 ;  /* 0x000000090c0c7220 */ /* 0x000fc80000400000 */
[----:B------:R-:W-:-:S05]  /*4d10*/  FFMA R12, R113, R8, R12 ;  /* 0x00000008710c7223 */ /* 0x000fca000000000c */
[----:B------:R-:W-:-:S05]  /*4d20*/  F2FP.SATFINITE.E4M3.F32.PACK_AB_MERGE_C R13, RZ, R12, RZ ;  /* 0x0000000cff0d723e */ /* 0x000fca00048070ff */
[----:B------:R0:W-:Y:S01]  /*4d30*/  @!P4 STG.E.U8 desc[UR16][R10.64], R13 ;  /* 0x0000000d0a00c986 */ /* 0x0001e2000c101110 */
[----:B------:R-:W-:Y:S05]  /*4d40*/  @P2 BRA `(.L_x_100) ;  /* 0x0000000000042947 */ /* 0x000fea0003800000 */
[----:B------:R2:W5:Y:S02]  /*4d50*/  LDG.E.U8 R5, desc[UR16][R14.64+0x1] ;  /* 0x000001100e057981 */ /* 0x000564000c1e1100 */
.L_x_100:
[----:B------:R-:W-:Y:S05]  /*4d60*/  BSYNC B1 ;  /* 0x0000000000017941 */ /* 0x000fea0003800000 */
.L_x_99:
[----:B-----5:R-:W-:Y:S01]  /*4d70*/  LOP3.LUT R5, R5, 0xff, RZ, 0xc0, !PT ;  /* 0x000000ff05057812 */ /* 0x020fe200078ec0ff */
[----:B------:R-:W-:Y:S01]  /*4d80*/  BSSY B1, `(.L_x_101) ;  /* 0x0000013000017945 */ /* 0x000fe20003800000 */
[----:B------:R-:W-:Y:S02]  /*4d90*/  IADD3 R35, P1, R35, 0x88, RZ ;  /* 0x0000008823237810 */ /* 0x000fe40007f3e0ff */
[----:B------:R-:W-:-:S03]  /*4da0*/  F2FP.F16.E4M3.UNPACK_B R5, R5 ;  /* 0x00000005ff05723e */ /* 0x000fc600020006ff */
[----:B------:R-:W-:Y:S01]  /*4db0*/  IMAD.X R24, RZ, RZ, R25, P1 ;  /* 0x000000ffff187224 */ /* 0x000fe200008e0619 */
[----:B------:R-:W-:Y:S01]  /*4dc0*/  ISETP.GE.AND P1, PT, R34, 0x89, PT ;  /* 0x000000892200780c */ /* 0x000fe20003f26270 */
[----:B------:R-:W-:Y:S02]  /*4dd0*/  HADD2.F32 R12, -RZ, R5.H0_H0 ;  /* 0x20000005ff0c7230 */ /* 0x000fe40000004100 */
[----:B------:R-:W-:Y:S01]  /*4de0*/  IMAD R24, R24, UR6, RZ ;  /* 0x0000000618187c24 */ /* 0x000fe2000f8e02ff */
[----:B------:R-:W-:Y:S01]  /*4df0*/  ISETP.LT.OR P5, PT, R33, 0x1, !P1 ;  /* 0x000000012100780c */ /* 0x000fe20004fa1670 */
[----:B------:R-:W-:-:S04]  /*4e00*/  IMAD.WIDE.U32 R26, R35, UR6, R26 ;  /* 0x00000006231a7c25 */ /* 0x000fc8000f8e001a */
[----:B------:R-:W-:Y:S01]  /*4e10*/  FMUL R5, R12, R9 ;  /* 0x000000090c057220 */ /* 0x000fe20000400000 */
[----:B------:R-:W-:-:S03]  /*4e20*/  IMAD R35, R35, UR7, R24 ;  /* 0x0000000723237c24 */ /* 0x000fc6000f8e0218 */
[----:B------:R-:W-:Y:S01]  /*4e30*/  FFMA R5, R108, R8, R5 ;  /* 0x000000086c057223 */ /* 0x000fe20000000005 */
[----:B------:R-:W-:-:S04]  /*4e40*/  IADD3 R12, P4, R26, UR10, RZ ;  /* 0x0000000a1a0c7c10 */ /* 0x000fc8000ff9e0ff */
[----:B------:R-:W-:Y:S02]  /*4e50*/  F2FP.SATFINITE.E4M3.F32.PACK_AB_MERGE_C R25, RZ, R5, RZ ;  /* 0x00000005ff19723e */ /* 0x000fe400048070ff */
[----:B0-----:R-:W-:Y:S02]  /*4e60*/  IADD3.X R13, R27, UR11, R35, P4, !PT ;  /* 0x0000000b1b0d7c10 */ /* 0x001fe4000a7fe423 */
[----:B------:R-:W-:Y:S01]  /*4e70*/  PRMT R5, RZ, 0x7610, R5 ;  /* 0x00007610ff057816 */ /* 0x000fe20000000005 */
[----:B------:R0:W-:Y:S01]  /*4e80*/  @!P2 STG.E.U8 desc[UR16][R10.64+0x1], R25 ;  /* 0x000001190a00a986 */ /* 0x0001e2000c101110 */
[----:B------:R-:W-:Y:S05]  /*4e90*/  @P5 BRA `(.L_x_102) ;  /* 0x0000000000045947 */ /* 0x000fea0003800000 */
[----:B------:R3:W5:Y:S02]  /*4ea0*/  LDG.E.U8 R5, desc[UR16][R12.64] ;  /* 0x000000100c057981 */ /* 0x000764000c1e1100 */
.L_x_102:
[----:B------:R-:W-:Y:S05]  /*4eb0*/  BSYNC B1 ;  /* 0x0000000000017941 */ /* 0x000fea0003800000 */
.L_x_101:
        /* <DEDUP_REMOVED lines=8> */
[----:B0-----:R-:W-:-:S05]  /*4f40*/  F2FP.SATFINITE.E4M3.F32.PACK_AB_MERGE_C R25, RZ, R24, RZ ;  /* 0x00000018ff19723e */ /* 0x001fca00048070ff */
[----:B------:R0:W-:Y:S01]  /*4f50*/  @!P5 STG.E.U8 desc[UR16][R6.64], R25 ;  /* 0x000000190600d986 */ /* 0x0001e2000c101110 */
[----:B------:R-:W-:Y:S05]  /*4f60*/  @P2 BRA `(.L_x_104) ;  /* 0x0000000000042947 */ /* 0x000fea0003800000 */
[----:B------:R4:W5:Y:S02]  /*4f70*/  LDG.E.U8 R5, desc[UR16][R12.64+0x1] ;  /* 0x000001100c057981 */ /* 0x000964000c1e1100 */
.L_x_104:
[----:B------:R-:W-:Y:S05]  /*4f80*/  BSYNC B1 ;  /* 0x0000000000017941 */ /* 0x000fea0003800000 */
.L_x_103:
[----:B-----5:R-:W-:Y:S01]  /*4f90*/  LOP3.LUT R5, R5, 0xff, RZ, 0xc0, !PT ;  /* 0x000000ff05057812 */ /* 0x020fe200078ec0ff */
[----:B------:R-:W-:Y:S01]  /*4fa0*/  BSSY B1, `(.L_x_105) ;  /* 0x000000b000017945 */ /* 0x000fe20003800000 */
[----:B------:R-:W-:Y:S02]  /*4fb0*/  ISETP.LT.OR P4, PT, R33, 0x9, !P0 ;  /* 0x000000092100780c */ /* 0x000fe40004781670 */
[----:B------:R-:W-:-:S05]  /*4fc0*/  F2FP.F16.E4M3.UNPACK_B R5, R5 ;  /* 0x00000005ff05723e */ /* 0x000fca00020006ff */
[----:B------:R-:W-:-:S05]  /*4fd0*/  HADD2.F32 R24, -RZ, R5.H0_H0 ;  /* 0x20000005ff187230 */ /* 0x000fca0000004100 */
[----:B------:R-:W-:-:S04]  /*4fe0*/  FMUL R5, R24, R9 ;  /* 0x0000000918057220 */ /* 0x000fc80000400000 */
[----:B------:R-:W-:-:S05]  /*4ff0*/  FFMA R5, R106, R8, R5 ;  /* 0x000000086a057223 */ /* 0x000fca0000000005 */
[----:B0-----:R-:W-:Y:S02]  /*5000*/  F2FP.SATFINITE.E4M3.F32.PACK_AB_MERGE_C R25, RZ, R5, RZ ;  /* 0x00000005ff19723e */ /* 0x001fe400048070ff */
[----:B------:R-:W-:-:S03]  /*5010*/  PRMT R5, RZ, 0x7610, R5 ;  /* 0x00007610ff057816 */ /* 0x000fc60000000005 */
[----:B------:R0:W-:Y:S01]  /*5020*/  @!P2 STG.E.U8 desc[UR16][R6.64+0x1], R25 ;  /* 0x000001190600a986 */ /* 0x0001e2000c101110 */
[----:B------:R-:W-:Y:S05]  /*5030*/  @P4 BRA `(.L_x_106) ;  /* 0x0000000000044947 */ /* 0x000fea0003800000 */
[----:B------:R0:W5:Y:S02]  /*5040*/  LDG.E.U8 R5, desc[UR16][R14.64+0x8] ;  /* 0x000008100e057981 */ /* 0x000164000c1e1100 */
.L_x_106:
[----:B------:R-:W-:Y:S05]  /*5050*/  BSYNC B1 ;  /* 0x0000000000017941 */ /* 0x000fea0003800000 */
.L_x_105:
        /* <DEDUP_REMOVED lines=12> */
.L_x_108:
[----:B------:R-:W-:Y:S05]  /*5120*/  BSYNC B1 ;  /* 0x0000000000017941 */ /* 0x000fea0003800000 */
.L_x_107:
        /* <DEDUP_REMOVED lines=12> */
.L_x_110:
[----:B------:R-:W-:Y:S05]  /*51f0*/  BSYNC B1 ;  /* 0x0000000000017941 */ /* 0x000fea0003800000 */
.L_x_109:
        /* <DEDUP_REMOVED lines=12> */
.L_x_112:
[----:B------:R-:W-:Y:S05]  /*52c0*/  BSYNC B1 ;  /* 0x0000000000017941 */ /* 0x000fea0003800000 */
.L_x_111:
        /* <DEDUP_REMOVED lines=12> */
.L_x_114:
[----:B------:R-:W-:Y:S05]  /*5390*/  BSYNC B1 ;  /* 0x0000000000017941 */ /* 0x000fea0003800000 */
.L_x_113:
        /* <DEDUP_REMOVED lines=12> */
.L_x_116:
[----:B------:R-:W-:Y:S05]  /*5460*/  BSYNC B1 ;  /* 0x0000000000017941 */ /* 0x000fea0003800000 */
.L_x_115:
        /* <DEDUP_REMOVED lines=12> */
.L_x_118:
[----:B------:R-:W-:Y:S05]  /*5530*/  BSYNC B1 ;  /* 0x0000000000017941 */ /* 0x000fea0003800000 */
.L_x_117:
        /* <DEDUP_REMOVED lines=12> */
.L_x_120:
[----:B------:R-:W-:Y:S05]  /*5600*/  BSYNC B1 ;  /* 0x0000000000017941 */ /* 0x000fea0003800000 */
.L_x_119:
        /* <DEDUP_REMOVED lines=12> */
.L_x_122:
[----:B------:R-:W-:Y:S05]  /*56d0*/  BSYNC B1 ;  /* 0x0000000000017941 */ /* 0x000fea0003800000 */
.L_x_121:
        /* <DEDUP_REMOVED lines=12> */
.L_x_124:
[----:B------:R-:W-:Y:S05]  /*57a0*/  BSYNC B1 ;  /* 0x0000000000017941 */ /* 0x000fea0003800000 */
.L_x_123:
        /* <DEDUP_REMOVED lines=12> */
.L_x_126:
[----:B------:R-:W-:Y:S05]  /*5870*/  BSYNC B1 ;  /* 0x0000000000017941 */ /* 0x000fea0003800000 */
.L_x_125:
        /* <DEDUP_REMOVED lines=12> */
.L_x_128:
[----:B------:R-:W-:Y:S05]  /*5940*/  BSYNC B1 ;  /* 0x0000000000017941 */ /* 0x000fea0003800000 */
.L_x_127:
        /* <DEDUP_REMOVED lines=12> */
.L_x_130:
[----:B------:R-:W-:Y:S05]  /*5a10*/  BSYNC B1 ;  /* 0x0000000000017941 */ /* 0x000fea0003800000 */
.L_x_129:
        /* <DEDUP_REMOVED lines=12> */
.L_x_132:
[----:B------:R-:W-:Y:S05]  /*5ae0*/  BSYNC B1 ;  /* 0x0000000000017941 */ /* 0x000fea0003800000 */
.L_x_131:
        /* <DEDUP_REMOVED lines=12> */
.L_x_134:
[----:B------:R-:W-:Y:S05]  /*5bb0*/  BSYNC B1 ;  /* 0x0000000000017941 */ /* 0x000fea0003800000 */
.L_x_133:
        /* <DEDUP_REMOVED lines=12> */
.L_x_136:
[----:B------:R-:W-:Y:S05]  /*5c80*/  BSYNC B1 ;  /* 0x0000000000017941 */ /* 0x000fea0003800000 */
.L_x_135:
        /* <DEDUP_REMOVED lines=12> */
.L_x_138:
[----:B------:R-:W-:Y:S05]  /*5d50*/  BSYNC B1 ;  /* 0x0000000000017941 */ /* 0x000fea0003800000 */
.L_x_137:
        /* <DEDUP_REMOVED lines=12> */
.L_x_140:
[----:B------:R-:W-:Y:S05]  /*5e20*/  BSYNC B1 ;  /* 0x0000000000017941 */ /* 0x000fea0003800000 */
.L_x_139:
        /* <DEDUP_REMOVED lines=12> */
.L_x_142:
[----:B------:R-:W-:Y:S05]  /*5ef0*/  BSYNC B1 ;  /* 0x0000000000017941 */ /* 0x000fea0003800000 */
.L_x_141:
        /* <DEDUP_REMOVED lines=12> */
.L_x_144:
[----:B------:R-:W-:Y:S05]  /*5fc0*/  BSYNC B1 ;  /* 0x0000000000017941 */ /* 0x000fea0003800000 */
.L_x_143:
        /* <DEDUP_REMOVED lines=12> */
.L_x_146:
[----:B------:R-:W-:Y:S05]  /*6090*/  BSYNC B1 ;  /* 0x0000000000017941 */ /* 0x000fea0003800000 */
.L_x_145:
        /* <DEDUP_REMOVED lines=12> */
.L_x_148:
[----:B------:R-:W-:Y:S05]  /*6160*/  BSYNC B1 ;  /* 0x0000000000017941 */ /* 0x000fea0003800000 */
.L_x_147:
        /* <DEDUP_REMOVED lines=12> */
.L_x_150:
[----:B------:R-:W-:Y:S05]  /*6230*/  BSYNC B1 ;  /* 0x0000000000017941 */ /* 0x000fea0003800000 */
.L_x_149:
        /* <DEDUP_REMOVED lines=12> */
.L_x_152:
[----:B------:R-:W-:Y:S05]  /*6300*/  BSYNC B1 ;  /* 0x0000000000017941 */ /* 0x000fea0003800000 */
.L_x_151:
        /* <DEDUP_REMOVED lines=12> */
.L_x_154:
[----:B------:R-:W-:Y:S05]  /*63d0*/  BSYNC B1 ;  /* 0x0000000000017941 */ /* 0x000fea0003800000 */
.L_x_153:
        /* <DEDUP_REMOVED lines=12> */
.L_x_156:
[----:B------:R-:W-:Y:S05]  /*64a0*/  BSYNC B1 ;  /* 0x0000000000017941 */ /* 0x000fea0003800000 */
.L_x_155:
[----:B-----5:R-:W-:Y:S01]  /*64b0*/  LOP3.LUT R5, R5, 0xff, RZ, 0xc0, !PT ;  /* 0x000000ff05057812 */ /* 0x020fe200078ec0ff */
[----:B------:R-:W-:Y:S01]  /*64c0*/  BSSY B1, `(.L_x_157) ;  /* 0x000000b000017945 */ /* 0x000fe20003800000 */
[----:B------:R-:W-:Y:S02]  /*64d0*/  ISETP.LT.OR P2, PT, R33, 0x39, !P1 ;  /* 0x000000392100780c */ /* 0x000fe40004f41670 */
[----:B------:R-:W-:-:S05]  /*64e0*/  F2FP.F16.E4M3.UNPACK_B R5, R5 ;  /* 0x00000005ff05723e */ /* 0x000fca00020006ff */
[----:B012---:R-:W-:-:S05]  /*64f0*/  HADD2.F32 R14, -RZ, R5.H0_H0 ;  /* 0x20000005ff0e7230 */ /* 0x007fca0000004100 */
[----:B------:R-:W-:-:S04]  /*6500*/  FMUL R5, R14, R9 ;  /* 0x000000090e057220 */ /* 0x000fc80000400000 */
[----:B------:R-:W-:-:S05]  /*6510*/  FFMA R5, R16, R8, R5 ;  /* 0x0000000810057223 */ /* 0x000fca0000000005 */
[----:B------:R-:W-:Y:S02]  /*6520*/  F2FP.SATFINITE.E4M3.F32.PACK_AB_MERGE_C R15, RZ, R5, RZ ;  /* 0x00000005ff0f723e */ /* 0x000fe400048070ff */
[----:B------:R-:W-:-:S03]  /*6530*/  PRMT R5, RZ, 0x7610, R5 ;  /* 0x00007610ff057816 */ /* 0x000fc60000000005 */
[----:B------:R0:W-:Y:S01]  /*6540*/  @!P0 STG.E.U8 desc[UR16][R10.64+0x39], R15 ;  /* 0x0000390f0a008986 */ /* 0x0001e2000c101110 */
[----:B------:R-:W-:Y:S05]  /*6550*/  @P2 BRA `(.L_x_158) ;  /* 0x0000000000042947 */ /* 0x000fea0003800000 */
[----:B------:R1:W5:Y:S02]  /*6560*/  LDG.E.U8 R5, desc[UR16][R12.64+0x38] ;  /* 0x000038100c057981 */ /* 0x000364000c1e1100 */
.L_x_158:
[----:B------:R-:W-:Y:S05]  /*6570*/  BSYNC B1 ;  /* 0x0000000000017941 */ /* 0x000fea0003800000 */
.L_x_157:
        /* <DEDUP_REMOVED lines=12> */
.L_x_160:
[----:B------:R-:W-:Y:S05]  /*6640*/  BSYNC B1 ;  /* 0x0000000000017941 */ /* 0x000fea0003800000 */
.L_x_159:
[----:B------:R-:W-:Y:S05]  /*6650*/  @P1 BRA `(.L_x_161) ;  /* 0x0000001000301947 */ /* 0x000fea0003800000 */
[----:B-----5:R-:W-:-:S04]  /*6660*/  LOP3.LUT R5, R5, 0xff, RZ, 0xc0, !PT ;  /* 0x000000ff05057812 */ /* 0x020fc800078ec0ff */
[----:B------:R-:W-:-:S05]  /*6670*/  F2FP.F16.E4M3.UNPACK_B R5, R5 ;  /* 0x00000005ff05723e */ /* 0x000fca00020006ff */
[----:B------:R-:W-:-:S05]  /*6680*/  HADD2.F32 R10, -RZ, R5.H0_H0 ;  /* 0x20000005ff0a7230 */ /* 0x000fca0000004100 */
[----:B------:R-:W-:-:S04]  /*6690*/  FMUL R5, R10, R9 ;  /* 0x000000090a057220 */ /* 0x000fc80000400000 */
[----:B------:R-:W-:-:S05]  /*66a0*/  FFMA R5, R18, R8, R5 ;  /* 0x0000000812057223 */ /* 0x000fca0000000005 */
[----:B------:R-:W-:-:S05]  /*66b0*/  F2FP.SATFINITE.E4M3.F32.PACK_AB_MERGE_C R5, RZ, R5, RZ ;  /* 0x00000005ff05723e */ /* 0x000fca00048070ff */
[----:B------:R0:W-:Y:S01]  /*66c0*/  STG.E.U8 desc[UR16][R6.64+0x39], R5 ;  /* 0x0000390506007986 */ /* 0x0001e2000c101110 */
[----:B------:R-:W-:Y:S05]  /*66d0*/  BRA `(.L_x_161) ;  /* 0x0000001000107947 */ /* 0x000fea0003800000 */
.L_x_32:
[C---:B------:R-:W-:Y:S01]  /*66e0*/  ISETP.GE.AND P0, PT, R34.reuse, 0x1, PT ;  /* 0x000000012200780c */ /* 0x040fe20003f06270 */
[-C--:B--2---:R-:W-:Y:S01]  /*66f0*/  FMUL R145, R145, R8.reuse ;  /* 0x0000000891917220 */ /* 0x084fe20000400000 */
[----:B------:R-:W-:Y:S01]  /*6700*/  ISETP.GE.AND P2, PT, R34, 0x9, PT ;  /* 0x000000092200780c */ /* 0x000fe20003f46270 */
[-C--:B------:R-:W-:Y:S01]  /*6710*/  FMUL R140, R140, R8.reuse ;  /* 0x000000088c8c7220 */ /* 0x080fe20000400000 */
[----:B------:R-:W-:Y:S01]  /*6720*/  ISETP.LT.OR P1, PT, R33, 0x1, !P0 ;  /* 0x000000012100780c */ /* 0x000fe20004721670 */
[-C--:B------:R-:W-:Y:S01]  /*6730*/  FMUL R143, R143, R8.reuse ;  /* 0x000000088f8f7220 */ /* 0x080fe20000400000 */
[----:B------:R-:W-:Y:S01]  /*6740*/  F2FP.SATFINITE.E4M3.F32.PACK_AB_MERGE_C R145, RZ, R145, RZ ;  /* 0x00000091ff91723e */ /* 0x000fe200048070ff */
[-C--:B------:R-:W-:Y:S01]  /*6750*/  FMUL R138, R138, R8.reuse ;  /* 0x000000088a8a7220 */ /* 0x080fe20000400000 */
[----:B------:R-:W-:Y:S01]  /*6760*/  ISETP.LT.OR P4, PT, R33, 0x2, !P0 ;  /* 0x000000022100780c */ /* 0x000fe20004781670 */
[-C--:B------:R-:W-:Y:S01]  /*6770*/  FMUL R141, R141, R8.reuse ;  /* 0x000000088d8d7220 */ /* 0x080fe20000400000 */
[C---:B------:R-:W-:Y:S01]  /*6780*/  ISETP.LT.OR P5, PT, R33.reuse, 0x1, !P2 ;  /* 0x000000012100780c */ /* 0x040fe200057a1670 */
[-C--:B------:R-:W-:Y:S01]  /*6790*/  FMUL R136, R136, R8.reuse ;  /* 0x0000000888887220 */ /* 0x080fe20000400000 */
[----:B------:R-:W-:Y:S01]  /*67a0*/  ISETP.LT.OR P6, PT, R33, 0x2, !P2 ;  /* 0x000000022100780c */ /* 0x000fe200057c1670 */
[----:B------:R-:W-:Y:S01]  /*67b0*/  FMUL R139, R139, R8 ;  /* 0x000000088b8b7220 */ /* 0x000fe20000400000 */
[----:B------:R-:W-:Y:S01]  /*67c0*/  F2FP.SATFINITE.E4M3.F32.PACK_AB_MERGE_C R5, RZ, R140, RZ ;  /* 0x0000008cff05723e */ /* 0x000fe200048070ff */
[-C--:B------:R-:W-:Y:S01]  /*67d0*/  FMUL R134, R134, R8.reuse ;  /* 0x0000000886867220 */ /* 0x080fe20000400000 */
[----:B------:R-:W-:Y:S01]  /*67e0*/  F2FP.SATFINITE.E4M3.F32.PACK_AB_MERGE_C R143, RZ, R143, RZ ;  /* 0x0000008fff8f723e */ /* 0x000fe200048070ff */
[----:B------:R-:W-:Y:S01]  /*67f0*/  @!P1 STG.E.U8 desc[UR16][R14.64], R145 ;  /* 0x000000910e009986 */ /* 0x000fe2000c101110 */
[----:B------:R-:W-:Y:S01]  /*6800*/  ISETP.LT.OR P1, PT, R33, 0x9, !P0 ;  /* 0x000000092100780c */ /* 0x000fe20004721670 */
[----:B------:R-:W-:Y:S01]  /*6810*/  FMUL R137, R137, R8 ;  /* 0x0000000889897220 */ /* 0x000fe20000400000 */
[----:B------:R-:W-:Y:S01]  /*6820*/  F2FP.SATFINITE.E4M3.F32.PACK_AB_MERGE_C R25, RZ, R138, RZ ;  /* 0x0000008aff19723e */ /* 0x000fe200048070ff */
[----:B------:R0:W-:Y:S01]  /*6830*/  @!P4 STG.E.U8 desc[UR16][R14.64+0x1], R5 ;  /* 0x000001050e00c986 */ /* 0x0001e2000c101110 */
[----:B------:R-:W-:Y:S01]  /*6840*/  F2FP.SATFINITE.E4M3.F32.PACK_AB_MERGE_C R141, RZ, R141, RZ ;  /* 0x0000008dff8d723e */ /* 0x000fe200048070ff */
[-C--:B------:R-:W-:Y:S01]  /*6850*/  FMUL R132, R132, R8.reuse ;  /* 0x0000000884847220 */ /* 0x080fe20000400000 */
[C---:B------:R-:W-:Y:S01]  /*6860*/  ISETP.LT.OR P4, PT, R33.reuse, 0xa, !P0 ;  /* 0x0000000a2100780c */ /* 0x040fe20004781670 */
[----:B------:R-:W-:Y:S01]  /*6870*/  @!P5 STG.E.U8 desc[UR16][R12.64], R143 ;  /* 0x0000008f0c00d986 */ /* 0x000fe2000c101110 */
[----:B------:R-:W-:Y:S01]  /*6880*/  ISETP.LT.OR P5, PT, R33, 0x9, !P2 ;  /* 0x000000092100780c */ /* 0x000fe200057a1670 */
[-C--:B------:R-:W-:Y:S01]  /*6890*/  FMUL R135, R135, R8.reuse ;  /* 0x0000000887877220 */ /* 0x080fe20000400000 */
[----:B------:R-:W-:Y:S01]  /*68a0*/  F2FP.SATFINITE.E4M3.F32.PACK_AB_MERGE_C R139, RZ, R139, RZ ;  /* 0x0000008bff8b723e */ /* 0x000fe200048070ff */
[----:B------:R1:W-:Y:S01]  /*68b0*/  @!P6 STG.E.U8 desc[UR16][R12.64+0x1], R25 ;  /* 0x000001190c00e986 */ /* 0x0003e2000c101110 */
[C---:B------:R-:W-:Y:S01]  /*68c0*/  ISETP.LT.OR P6, PT, R33.reuse, 0xa, !P2 ;  /* 0x0000000a2100780c */ /* 0x040fe200057c1670 */
[-C--:B------:R-:W-:Y:S01]  /*68d0*/  FMUL R130, R130, R8.reuse ;  /* 0x0000000882827220 */ /* 0x080fe20000400000 */
[----:B------:R-:W-:Y:S01]  /*68e0*/  F2FP.SATFINITE.E4M3.F32.PACK_AB_MERGE_C R137, RZ, R137, RZ ;  /* 0x00000089ff89723e */ /* 0x000fe200048070ff */
[----:B------:R-:W-:Y:S01]  /*68f0*/  @!P1 STG.E.U8 desc[UR16][R14.64+0x8], R141 ;  /* 0x0000088d0e009986 */ /* 0x000fe2000c101110 */
[----:B------:R-:W-:Y:S01]  /*6900*/  ISETP.LT.OR P1, PT, R33, 0x11, !P0 ;  /* 0x000000112100780c */ /* 0x000fe20004721670 */
[----:B------:R-:W-:Y:S01]  /*6910*/  FMUL R133, R133, R8 ;  /* 0x0000000885857220 */ /* 0x000fe20000400000 */
[----:B0-----:R-:W-:Y:S01]  /*6920*/  F2FP.SATFINITE.E4M3.F32.PACK_AB_MERGE_C R5, RZ, R136, RZ ;  /* 0x00000088ff05723e */ /* 0x001fe200048070ff */
[-C--:B------:R-:W-:Y:S01]  /*6930*/  FMUL R128, R128, R8.reuse ;  /* 0x0000000880807220 */ /* 0x080fe20000400000 */
[----:B------:R-:W-:Y:S01]  /*6940*/  F2FP.SATFINITE.E4M3.F32.PACK_AB_MERGE_C R135, RZ, R135, RZ ;  /* 0x00000087ff87723e */ /* 0x000fe200048070ff */
[----:B------:R-:W-:Y:S01]  /*6950*/  FMUL R131, R131, R8 ;  /* 0x0000000883837220 */ /* 0x000fe20000400000 */
[----:B------:R-:W-:Y:S01]  /*6960*/  F2FP.SATFINITE.E4M3.F32.PACK_AB_MERGE_C R133, RZ, R133, RZ ;  /* 0x00000085ff85723e */ /* 0x000fe200048070ff */
[----:B------:R0:W-:Y:S01]  /*6970*/  @!P4 STG.E.U8 desc[UR16][R14.64+0x9], R5 ;  /* 0x000009050e00c986 */ /* 0x0001e2000c101110 */
[----:B-1----:R-:W-:Y:S01]  /*6980*/  F2FP.SATFINITE.E4M3.F32.PACK_AB_MERGE_C R25, RZ, R134, RZ ;  /* 0x00000086ff19723e */ /* 0x002fe200048070ff */
        /* <DEDUP_REMOVED lines=15> */
[-C--:B------:R-:W-:Y:S01]  /*6a80*/  FMUL R125, R125, R8.reuse ;  /* 0x000000087d7d7220 */ /* 0x080fe20000400000 */
[----:B------:R-:W-:Y:S01]  /*6a90*/  FMUL R120, R120, R8 ;  /* 0x0000000878787220 */ /* 0x000fe20000400000 */
[----:B------:R-:W-:Y:S01]  /*6aa0*/  F2FP.SATFINITE.E4M3.F32.PACK_AB_MERGE_C R127, RZ, R127, RZ ;  /* 0x0000007fff7f723e */ /* 0x000fe200048070ff */
[----:B------:R0:W-:Y:S01]  /*6ab0*/  @!P4 STG.E.U8 desc[UR16][R14.64+0x11], R5 ;  /* 0x000011050e00c986 */ /* 0x0001e2000c101110 */
[----:B-1----:R-:W-:Y:S01]  /*6ac0*/  F2FP.SATFINITE.E4M3.F32.PACK_AB_MERGE_C R25, RZ, R130, RZ ;  /* 0x00000082ff19723e */ /* 0x002fe200048070ff */
[-C--:B------:R-:W-:Y:S01]  /*6ad0*/  FMUL R123, R123, R8.reuse ;  /* 0x000000087b7b7220 */ /* 0x080fe20000400000 */
[C---:B------:R-:W-:Y:S01]  /*6ae0*/  ISETP.LT.OR P4, PT, R33.reuse, 0x1a, !P0 ;  /* 0x0000001a2100780c */ /* 0x040fe20004781670 */
[----:B------:R-:W-:Y:S01]  /*6af0*/  @!P5 STG.E.U8 desc[UR16][R12.64+0x10], R135 ;  /* 0x000010870c00d986 */ /* 0x000fe2000c101110 */
[C---:B------:R-:W-:Y:S01]  /*6b00*/  ISETP.LT.OR P5, PT, R33.reuse, 0x19, !P2 ;  /* 0x000000192100780c */ /* 0x040fe200057a1670 */
[-C--:B------:R-:W-:Y:S01]  /*6b10*/  FMUL R118, R118, R8.reuse ;  /* 0x0000000876767220 */ /* 0x080fe20000400000 */
[----:B------:R-:W-:Y:S01]  /*6b20*/  F2FP.SATFINITE.E4M3.F32.PACK_AB_MERGE_C R125, RZ, R125, RZ ;  /* 0x0000007dff7d723e */ /* 0x000fe200048070ff */
[----:B------:R1:W-:Y:S01]  /*6b30*/  @!P6 STG.E.U8 desc[UR16][R12.64+0x11], R25 ;  /* 0x000011190c00e986 */ /* 0x0003e2000c101110 */
[----:B------:R-:W-:Y:S01]  /*6b40*/  ISETP.LT.OR P6, PT, R33, 0x1a, !P2 ;  /* 0x0000001a2100780c */ /* 0x000fe200057c1670 */
        /* <DEDUP_REMOVED lines=8> */
[-C--:B------:R-:W-:Y:S01]  /*6bd0*/  FMUL R114, R114, R8.reuse ;  /* 0x0000000872727220 */ /* 0x080fe20000400000 */
[----:B------:R-:W-:Y:S01]  /*6be0*/  FMUL R112, R112, R8 ;  /* 0x0000000870707220 */ /* 0x000fe20000400000 */
[----:B-1----:R-:W-:Y:S01]  /*6bf0*/  F2FP.SATFINITE.E4M3.F32.PACK_AB_MERGE_C R25, RZ, R126, RZ ;  /* 0x0000007eff19723e */ /* 0x002fe200048070ff */
[----:B------:R0:W-:Y:S01]  /*6c00*/  @!P4 STG.E.U8 desc[UR16][R14.64+0x19], R5 ;  /* 0x000019050e00c986 */ /* 0x0001e2000c101110 */
[----:B------:R-:W-:Y:S01]  /*6c10*/  ISETP.LT.OR P4, PT, R33, 0x22, !P0 ;  /* 0x000000222100780c */ /* 0x000fe20004781670 */
[-C--:B------:R-:W-:Y:S01]  /*6c20*/  FMUL R117, R117, R8.reuse ;  /* 0x0000000875757220 */ /* 0x080fe20000400000 */
[----:B------:R-:W-:Y:S01]  /*6c30*/  F2FP.SATFINITE.E4M3.F32.PACK_AB_MERGE_C R119, RZ, R119, RZ ;  /* 0x00000077ff77723e */ /* 0x000fe200048070ff */
[----:B------:R-:W-:Y:S01]  /*6c40*/  @!P5 STG.E.U8 desc[UR16][R12.64+0x18], R131 ;  /* 0x000018830c00d986 */ /* 0x000fe2000c101110 */
[----:B------:R-:W-:Y:S01]  /*6c50*/  ISETP.LT.OR P5, PT, R33, 0x21, !P2 ;  /* 0x000000212100780c */ /* 0x000fe200057a1670 */
[----:B------:R-:W-:Y:S01]  /*6c60*/  FMUL R115, R115, R8 ;  /* 0x0000000873737220 */ /* 0x000fe20000400000 */
[----:B------:R-:W-:Y:S01]  /*6c70*/  F2FP.SATFINITE.E4M3.F32.PACK_AB_MERGE_C R27, RZ, R112, RZ ;  /* 0x00000070ff1b723e */ /* 0x000fe200048070ff */
[----:B------:R1:W-:Y:S01]  /*6c80*/  @!P6 STG.E.U8 desc[UR16][R12.64+0x19], R25 ;  /* 0x000019190c00e986 */ /* 0x0003e2000c101110 */
[----:B------:R-:W-:Y:S01]  /*6c90*/  ISETP.LT.OR P6, PT, R33, 0x22, !P2 ;  /* 0x000000222100780c */ /* 0x000fe200057c1670 */
[-C--:B------:R-:W-:Y:S01]  /*6ca0*/  FMUL R110, R110, R8.reuse ;  /* 0x000000086e6e7220 */ /* 0x080fe20000400000 */
[-C--:B------:R-:W-:Y:S01]  /*6cb0*/  FMUL R113, R113, R8.reuse ;  /* 0x0000000871717220 */ /* 0x080fe20000400000 */
        /* <DEDUP_REMOVED lines=39> */
[-C--:B------:R-:W-:Y:S01]  /*6f30*/  FMUL R101, R101, R8.reuse ;  /* 0x0000000865657220 */ /* 0x080fe20000400000 */
[----:B------:R-:W-:Y:S01]  /*6f40*/  @!P1 STG.E.U8 desc[UR16][R14.64+0x30], R121 ;  /* 0x000030790e009986 */ /* 0x000fe2000c101110 */
[----:B------:R-:W-:Y:S01]  /*6f50*/  ISETP.LT.OR P1, PT, R33, 0x39, !P0 ;  /* 0x000000392100780c */ /* 0x000fe20004721670 */
[-C--:B------:R-:W-:Y:S01]  /*6f60*/  FMUL R99, R99, R8.reuse ;  /* 0x0000000863637220 */ /* 0x080fe20000400000 */
[----:B------:R-:W-:Y:S01]  /*6f70*/  ISETP.LT.OR P0, PT, R33, 0x3a, !P0 ;  /* 0x0000003a2100780c */ /* 0x000fe20004701670 */
[----:B------:R-:W-:Y:S01]  /*6f80*/  FMUL R94, R94, R8 ;  /* 0x000000085e5e7220 */ /* 0x000fe20000400000 */
[----:B0-----:R-:W-:Y:S01]  /*6f90*/  F2FP.SATFINITE.E4M3.F32.PACK_AB_MERGE_C R5, RZ, R116, RZ ;  /* 0x00000074ff05723e */ /* 0x001fe200048070ff */
[-C--:B------:R-:W-:Y:S01]  /*6fa0*/  FMUL R92, R92, R8.reuse ;  /* 0x000000085c5c7220 */ /* 0x080fe20000400000 */
[----:B------:R-:W-:Y:S01]  /*6fb0*/  F2FP.SATFINITE.E4M3.F32.PACK_AB_MERGE_C R103, RZ, R103, RZ ;  /* 0x00000067ff67723e */ /* 0x000fe200048070ff */
[----:B------:R-:W-:Y:S01]  /*6fc0*/  FMUL R95, R95, R8 ;  /* 0x000000085f5f7220 */ /* 0x000fe20000400000 */
[----:B-1----:R-:W-:Y:S01]  /*6fd0*/  F2FP.SATFINITE.E4M3.F32.PACK_AB_MERGE_C R25, RZ, R114, RZ ;  /* 0x00000072ff19723e */ /* 0x002fe200048070ff */
[----:B------:R0:W-:Y:S01]  /*6fe0*/  @!P4 STG.E.U8 desc[UR16][R14.64+0x31], R5 ;  /* 0x000031050e00c986 */ /* 0x0001e2000c101110 */
[----:B------:R-:W-:Y:S01]  /*6ff0*/  ISETP.LT.OR P4, PT, R33, 0x39, !P2 ;  /* 0x000000392100780c */ /* 0x000fe20005781670 */
[-C--:B------:R-:W-:Y:S01]  /*7000*/  FMUL R97, R97, R8.reuse ;  /* 0x0000000861617220 */ /* 0x080fe20000400000 */
[----:B------:R-:W-:Y:S01]  /*7010*/  ISETP.LT.OR P2, PT, R33, 0x3a, !P2 ;  /* 0x0000003a2100780c */ /* 0x000fe20005741670 */
[----:B------:R-:W-:Y:S01]  /*7020*/  @!P5 STG.E.U8 desc[UR16][R12.64+0x30], R119 ;  /* 0x000030770c00d986 */ /* 0x000fe2000c101110 */
[----:B------:R-:W-:Y:S01]  /*7030*/  F2FP.SATFINITE.E4M3.F32.PACK_AB_MERGE_C R101, RZ, R101, RZ ;  /* 0x00000065ff65723e */ /* 0x000fe200048070ff */
[-C--:B------:R-:W-:Y:S01]  /*7040*/  FMUL R90, R90, R8.reuse ;  /* 0x000000085a5a7220 */ /* 0x080fe20000400000 */
[----:B------:R-:W-:Y:S01]  /*7050*/  F2FP.SATFINITE.E4M3.F32.PACK_AB_MERGE_C R99, RZ, R99, RZ ;  /* 0x00000063ff63723e */ /* 0x000fe200048070ff */
[----:B------:R-:W-:Y:S01]  /*7060*/  @!P6 STG.E.U8 desc[UR16][R12.64+0x31], R25 ;  /* 0x000031190c00e986 */ /* 0x000fe2000c101110 */
[----:B------:R-:W-:Y:S01]  /*7070*/  F2FP.SATFINITE.E4M3.F32.PACK_AB_MERGE_C R95, RZ, R95, RZ ;  /* 0x0000005fff5f723e */ /* 0x000fe200048070ff */
[-C--:B------:R-:W-:Y:S01]  /*7080*/  FMUL R22, R22, R8.reuse ;  /* 0x0000000816167220 */ /* 0x080fe20000400000 */
[-C--:B------:R-:W-:Y:S01]  /*7090*/  FMUL R93, R93, R8.reuse ;  /* 0x000000085d5d7220 */ /* 0x080fe20000400000 */
[----:B------:R-:W-:Y:S01]  /*70a0*/  @!P0 STG.E.U8 desc[UR16][R14.64+0x39], R27 ;  /* 0x0000391b0e008986 */ /* 0x000fe2000c101110 */
[----:B------:R-:W-:Y:S01]  /*70b0*/  ISETP.GE.AND P0, PT, R34, 0x81, PT ;  /* 0x000000812200780c */ /* 0x000fe20003f06270 */
[----:B------:R-:W-:Y:S01]  /*70c0*/  FMUL R91, R91, R8 ;  /* 0x000000085b5b7220 */ /* 0x000fe20000400000 */
[----:B0-----:R-:W-:Y:S01]  /*70d0*/  F2FP.SATFINITE.E4M3.F32.PACK_AB_MERGE_C R5, RZ, R110, RZ ;  /* 0x0000006eff05723e */ /* 0x001fe200048070ff */
[----:B------:R0:W-:Y:S01]  /*70e0*/  @!P1 STG.E.U8 desc[UR16][R14.64+0x38], R117 ;  /* 0x000038750e009986 */ /* 0x0001e2000c101110 */
[C---:B------:R-:W-:Y:S01]  /*70f0*/  ISETP.LT.OR P6, PT, R33.reuse, 0x1, !P0 ;  /* 0x000000012100780c */ /* 0x040fe200047c1670 */
[-C--:B------:R-:W-:Y:S01]  /*7100*/  FMUL R88, R88, R8.reuse ;  /* 0x0000000858587220 */ /* 0x080fe20000400000 */
[----:B------:R-:W-:Y:S01]  /*7110*/  ISETP.LT.OR P5, PT, R33, 0x2, !P0 ;  /* 0x000000022100780c */ /* 0x000fe200047a1670 */
[----:B------:R-:W-:Y:S01]  /*7120*/  @!P4 STG.E.U8 desc[UR16][R12.64+0x38], R115 ;  /* 0x000038730c00c986 */ /* 0x000fe2000c101110 */
[----:B------:R-:W-:Y:S01]  /*7130*/  ISETP.GE.AND P1, PT, R34, 0x89, PT ;  /* 0x000000892200780c */ /* 0x000fe20003f26270 */
[-C--:B------:R-:W-:Y:S01]  /*7140*/  FMUL R21, R21, R8.reuse ;  /* 0x0000000815157220 */ /* 0x080fe20000400000 */
[----:B------:R-:W-:Y:S01]  /*7150*/  F2FP.SATFINITE.E4M3.F32.PACK_AB_MERGE_C R97, RZ, R97, RZ ;  /* 0x00000061ff61723e */ /* 0x000fe200048070ff */
[----:B------:R1:W-:Y:S01]  /*7160*/  @!P2 STG.E.U8 desc[UR16][R12.64+0x39], R5 ;  /* 0x000039050c00a986 */ /* 0x0003e2000c101110 */
[----:B------:R-:W-:Y:S01]  /*7170*/  ISETP.LT.OR P4, PT, R33, 0x1, !P1 ;  /* 0x000000012100780c */ /* 0x000fe20004f81670 */
[-C--:B------:R-:W-:Y:S01]  /*7180*/  FMUL R89, R89, R8.reuse ;  /* 0x0000000859597220 */ /* 0x080fe20000400000 */
[----:B------:R-:W-:Y:S01]  /*7190*/  ISETP.LT.OR P2, PT, R33, 0xa, !P0 ;  /* 0x0000000a2100780c */ /* 0x000fe20004741670 */
[----:B------:R-:W-:Y:S01]  /*71a0*/  FMUL R23, R23, R8 ;  /* 0x0000000817177220 */ /* 0x000fe20000400000 */
[----:B0-----:R-:W-:Y:S01]  /*71b0*/  F2FP.SATFINITE.E4M3.F32.PACK_AB_MERGE_C R15, RZ, R108, RZ ;  /* 0x0000006cff0f723e */ /* 0x001fe200048070ff */
[----:B------:R-:W-:Y:S01]  /*71c0*/  @!P6 STG.E.U8 desc[UR16][R10.64], R113 ;  /* 0x000000710a00e986 */ /* 0x000fe2000c101110 */
[C---:B------:R-:W-:Y:S01]  /*71d0*/  ISETP.LT.OR P6, PT, R33.reuse, 0x2, !P1 ;  /* 0x000000022100780c */ /* 0x040fe20004fc1670 */
[-C--:B------:R-:W-:Y:S01]  /*71e0*/  FMUL R20, R20, R8.reuse ;  /* 0x0000000814147220 */ /* 0x080fe20000400000 */
[----:B------:R-:W-:Y:S01]  /*71f0*/  F2FP.SATFINITE.E4M3.F32.PACK_AB_MERGE_C R93, RZ, R93, RZ ;  /* 0x0000005dff5d723e */ /* 0x000fe200048070ff */
[----:B------:R-:W-:Y:S01]  /*7200*/  @!P5 STG.E.U8 desc[UR16][R10.64+0x1], R15 ;  /* 0x0000010f0a00d986 */ /* 0x000fe2000c101110 */
[----:B------:R-:W-:Y:S01]  /*7210*/  ISETP.LT.OR P5, PT, R33, 0x9, !P0 ;  /* 0x000000092100780c */ /* 0x000fe200047a1670 */
[----:B------:R-:W-:Y:S01]  /*7220*/  FMUL R17, R17, R8 ;  /* 0x0000000811117220 */ /* 0x000fe20000400000 */
[----:B-1----:R-:W-:Y:S01]  /*7230*/  F2FP.SATFINITE.E4M3.F32.PACK_AB_MERGE_C R5, RZ, R106, RZ ;  /* 0x0000006aff05723e */ /* 0x002fe200048070ff */
[----:B------:R-:W-:Y:S01]  /*7240*/  @!P4 STG.E.U8 desc[UR16][R6.64], R111 ;  /* 0x0000006f0600c986 */ /* 0x000fe2000c101110 */
[----:B------:R-:W-:Y:S01]  /*7250*/  F2FP.SATFINITE.E4M3.F32.PACK_AB_MERGE_C R13, RZ, R104, RZ ;  /* 0x00000068ff0d723e */ /* 0x000fe200048070ff */
[-C--:B------:R-:W-:Y:S01]  /*7260*/  FMUL R16, R16, R8.reuse ;  /* 0x0000000810107220 */ /* 0x080fe20000400000 */
[----:B------:R-:W-:Y:S01]  /*7270*/  ISETP.LT.OR P4, PT, R33, 0x9, !P1 ;  /* 0x000000092100780c */ /* 0x000fe20004f81670 */
[-C--:B------:R-:W-:Y:S01]  /*7280*/  FMUL R19, R19, R8.reuse ;  /* 0x0000000813137220 */ /* 0x080fe20000400000 */
[----:B------:R-:W-:Y:S01]  /*7290*/  F2FP.SATFINITE.E4M3.F32.PACK_AB_MERGE_C R91, RZ, R91, RZ ;  /* 0x0000005bff5b723e */ /* 0x000fe200048070ff */
[----:B------:R0:W-:Y:S01]  /*72a0*/  @!P6 STG.E.U8 desc[UR16][R6.64+0x1], R5 ;  /* 0x000001050600e986 */ /* 0x0001e2000c101110 */
[C---:B------:R-:W-:Y:S01]  /*72b0*/  ISETP.LT.OR P6, PT, R33.reuse, 0xa, !P1 ;  /* 0x0000000a2100780c */ /* 0x040fe20004fc1670 */
[----:B------:R-:W-:Y:S01]  /*72c0*/  FMUL R18, R18, R8 ;  /* 0x0000000812127220 */ /* 0x000fe20000400000 */
[----:B------:R-:W-:Y:S01]  /*72d0*/  F2FP.SATFINITE.E4M3.F32.PACK_AB_MERGE_C R21, RZ, R21, RZ ;  /* 0x00000015ff15723e */ /* 0x000fe200048070ff */
[----:B------:R1:W-:Y:S01]  /*72e0*/  @!P2 STG.E.U8 desc[UR16][R10.64+0x9], R13 ;  /* 0x0000090d0a00a986 */ /* 0x0003e2000c101110 */
[----:B------:R-:W-:-:S02]  /*72f0*/  ISETP.LT.OR P2, PT, R33, 0x12, !P0 ;  /* 0x000000122100780c */ /* 0x000fc40004741670 */
[----:B------:R-:W-:Y:S01]  /*7300*/  F2FP.SATFINITE.E4M3.F32.PACK_AB_MERGE_C R89, RZ, R89, RZ ;  /* 0x00000059ff59723e */ /* 0x000fe200048070ff */
[----:B------:R-:W-:Y:S01]  /*7310*/  @!P5 STG.E.U8 desc[UR16][R10.64+0x8], R107 ;  /* 0x0000086b0a00d986 */ /* 0x000fe2000c101110 */
[C---:B------:R-:W-:Y:S02]  /*7320*/  ISETP.LT.OR P5, PT, R33.reuse, 0x11, !P0 ;  /* 0x000000112100780c */ /* 0x040fe400047a1670 */
[----:B------:R-:W-:Y:S01]  /*7330*/  F2FP.SATFINITE.E4M3.F32.PACK_AB_MERGE_C R23, RZ, R23, RZ ;  /* 0x00000017ff17723e */ /* 0x000fe200048070ff */
[----:B------:R-:W-:Y:S01]  /*7340*/  @!P4 STG.E.U8 desc[UR16][R6.64+0x8], R109 ;  /* 0x0000086d0600c986 */ /* 0x000fe2000c101110 */
[----:B0-----:R-:W-:Y:S02]  /*7350*/  F2FP.SATFINITE.E4M3.F32.PACK_AB_MERGE_C R5, RZ, R102, RZ ;  /* 0x00000066ff05723e */ /* 0x001fe400048070ff */
[C---:B------:R-:W-:Y:S02]  /*7360*/  ISETP.LT.OR P4, PT, R33.reuse, 0x11, !P1 ;  /* 0x000000112100780c */ /* 0x040fe40004f81670 */
[----:B-1----:R-:W-:Y:S01]  /*7370*/  F2FP.SATFINITE.E4M3.F32.PACK_AB_MERGE_C R13, RZ, R98, RZ ;  /* 0x00000062ff0d723e */ /* 0x002fe200048070ff */
[----:B------:R0:W-:Y:S01]  /*7380*/  @!P6 STG.E.U8 desc[UR16][R6.64+0x9], R5 ;  /* 0x000009050600e986 */ /* 0x0001e2000c101110 */
[----:B------:R-:W-:-:S02]  /*7390*/  ISETP.LT.OR P6, PT, R33, 0x12, !P1 ;  /* 0x000000122100780c */ /* 0x000fc40004fc1670 */
[----:B------:R-:W-:Y:S01]  /*73a0*/  F2FP.SATFINITE.E4M3.F32.PACK_AB_MERGE_C R17, RZ, R17, RZ ;  /* 0x00000011ff11723e */ /* 0x000fe200048070ff */
[----:B------:R1:W-:Y:S01]  /*73b0*/  @!P2 STG.E.U8 desc[UR16][R10.64+0x11], R13 ;  /* 0x0000110d0a00a986 */ /* 0x0003e2000c101110 */
[C---:B------:R-:W-:Y:S02]  /*73c0*/  ISETP.LT.OR P2, PT, R33.reuse, 0x1a, !P0 ;  /* 0x0000001a2100780c */ /* 0x040fe40004741670 */
[----:B------:R-:W-:Y:S01]  /*73d0*/  F2FP.SATFINITE.E4M3.F32.PACK_AB_MERGE_C R19, RZ, R19, RZ ;  /* 0x00000013ff13723e */ /* 0x000fe200048070ff */
[----:B------:R-:W-:Y:S01]  /*73e0*/  @!P5 STG.E.U8 desc[UR16][R10.64+0x10], R105 ;  /* 0x000010690a00d986 */ /* 0x000fe2000c101110 */
[----:B------:R-:W-:Y:S02]  /*73f0*/  ISETP.LT.OR P5, PT, R33, 0x19, !P0 ;  /* 0x000000192100780c */ /* 0x000fe400047a1670 */
[----:B------:R-:W-:Y:S01]  /*7400*/  F2FP.SATFINITE.E4M3.F32.PACK_AB_MERGE_C R15, RZ, R18, RZ ;  /* 0x00000012ff0f723e */ /* 0x000fe200048070ff */
[----:B------:R-:W-:Y:S01]  /*7410*/  @!P4 STG.E.U8 desc[UR16][R6.64+0x10], R103 ;  /* 0x000010670600c986 */ /* 0x000fe2000c101110 */
[----:B0-----:R-:W-:-:S02]  /*7420*/  F2FP.SATFINITE.E4M3.F32.PACK_AB_MERGE_C R5, RZ, R100, RZ ;  /* 0x00000064ff05723e */ /* 0x001fc400048070ff */
[C---:B------:R-:W-:Y:S02]  /*7430*/  ISETP.LT.OR P4, PT, R33.reuse, 0x19, !P1 ;  /* 0x000000192100780c */ /* 0x040fe40004f81670 */
[----:B-1----:R-:W-:Y:S01]  /*7440*/  F2FP.SATFINITE.E4M3.F32.PACK_AB_MERGE_C R13, RZ, R96, RZ ;  /* 0x00000060ff0d723e */ /* 0x002fe200048070ff */
[----:B------:R0:W-:Y:S01]  /*7450*/  @!P6 STG.E.U8 desc[UR16][R6.64+0x11], R5 ;  /* 0x000011050600e986 */ /* 0x0001e2000c101110 */
[----:B------:R-:W-:-:S03]  /*7460*/  ISETP.LT.OR P6, PT, R33, 0x1a, !P1 ;  /* 0x0000001a2100780c */ /* 0x000fc60004fc1670 */
[----:B------:R1:W-:Y:S01]  /*7470*/  @!P2 STG.E.U8 desc[UR16][R10.64+0x19], R13 ;  /* 0x0000190d0a00a986 */ /* 0x0003e2000c101110 */
[----:B------:R-:W-:-:S03]  /*7480*/  ISETP.LT.OR P2, PT, R33, 0x22, !P0 ;  /* 0x000000222100780c */ /* 0x000fc60004741670 */
[----:B------:R-:W-:Y:S01]  /*7490*/  @!P5 STG.E.U8 desc[UR16][R10.64+0x18], R101 ;  /* 0x000018650a00d986 */ /* 0x000fe2000c101110 */
[C---:B------:R-:W-:Y:S02]  /*74a0*/  ISETP.LT.OR P5, PT, R33.reuse, 0x21, !P0 ;  /* 0x000000212100780c */ /* 0x040fe400047a1670 */
[----:B0-----:R-:W-:Y:S01]  /*74b0*/  F2FP.SATFINITE.E4M3.F32.PACK_AB_MERGE_C R5, RZ, R94, RZ ;  /* 0x0000005eff05723e */ /* 0x001fe200048070ff */
[----:B------:R-:W-:Y:S01]  /*74c0*/  @!P4 STG.E.U8 desc[UR16][R6.64+0x18], R99 ;  /* 0x000018630600c986 */ /* 0x000fe2000c101110 */
        /* <DEDUP_REMOVED lines=25> */
[C---:B------:R-:W-:Y:S02]  /*7660*/  ISETP.LT.OR P2, PT, R33.reuse, 0x39, !P0 ;  /* 0x000000392100780c */ /* 0x040fe40004741670 */
[C---:B------:R-:W-:Y:S01]  /*7670*/  ISETP.LT.OR P0, PT, R33.reuse, 0x3a, !P0 ;  /* 0x0000003a2100780c */ /* 0x040fe20004701670 */
[----:B------:R1:W-:Y:S01]  /*7680*/  @!P5 STG.E.U8 desc[UR16][R10.64+0x30], R89 ;  /* 0x000030590a00d986 */ /* 0x0003e2000c101110 */
[C---:B------:R-:W-:Y:S02]  /*7690*/  ISETP.LT.OR P5, PT, R33.reuse, 0x39, !P1 ;  /* 0x000000392100780c */ /* 0x040fe40004fa1670 */
[----:B------:R-:W-:Y:S01]  /*76a0*/  ISETP.LT.OR P1, PT, R33, 0x3a, !P1 ;  /* 0x0000003a2100780c */ /* 0x000fe20004f21670 */
[----:B------:R1:W-:Y:S01]  /*76b0*/  @!P4 STG.E.U8 desc[UR16][R6.64+0x30], R23 ;  /* 0x000030170600c986 */ /* 0x0003e2000c101110 */
[----:B0-----:R-:W-:-:S05]  /*76c0*/  F2FP.SATFINITE.E4M3.F32.PACK_AB_MERGE_C R5, RZ, R20, RZ ;  /* 0x00000014ff05723e */ /* 0x001fca00048070ff */
[----:B------:R1:W-:Y:S04]  /*76d0*/  @!P6 STG.E.U8 desc[UR16][R6.64+0x31], R5 ;  /* 0x000031050600e986 */ /* 0x0003e8000c101110 */
[----:B------:R1:W-:Y:S04]  /*76e0*/  @!P2 STG.E.U8 desc[UR16][R10.64+0x38], R17 ;  /* 0x000038110a00a986 */ /* 0x0003e8000c101110 */
[----:B------:R1:W-:Y:S04]  /*76f0*/  @!P0 STG.E.U8 desc[UR16][R10.64+0x39], R13 ;  /* 0x0000390d0a008986 */ /* 0x0003e8000c101110 */
[----:B------:R1:W-:Y:S04]  /*7700*/  @!P5 STG.E.U8 desc[UR16][R6.64+0x38], R19 ;  /* 0x000038130600d986 */ /* 0x0003e8000c101110 */
[----:B------:R1:W-:Y:S02]  /*7710*/  @!P1 STG.E.U8 desc[UR16][R6.64+0x39], R15 ;  /* 0x0000390f06009986 */ /* 0x0003e4000c101110 */
.L_x_161:
[----:B------:R-:W-:Y:S05]  /*7720*/  BSYNC B0 ;  /* 0x0000000000007941 */ /* 0x000fea0003800000 */
.L_x_31:
[----:B------:R-:W-:Y:S01]  /*7730*/  ULDC UR6, c[0x0][0xc] ;  /* 0x0000030000067ab9 */ /* 0x000fe20000000800 */
[----:B------:R-:W-:Y:S01]  /*7740*/  ULDC UR7, c[0x0][0x10] ;  /* 0x0000040000077ab9 */ /* 0x000fe20000000800 */
[----:B01---5:R-:W0:Y:S01]  /*7750*/  LDC R5, c[0x0][0x14] ;  /* 0x00000500ff057b82 */ /* 0x023e220000000800 */
[----:B------:R-:W-:Y:S01]  /*7760*/  UIMAD.WIDE.U32 UR6, UR6, UR7, URZ ;  /* 0x00000007060672a5 */ /* 0x000fe2000f8e003f */
[----:B------:R-:W-:Y:S01]  /*7770*/  PRMT R6, RZ, 0x7610, R6 ;  /* 0x00007610ff067816 */ /* 0x000fe20000000006 */
[----:B------:R-:W-:-:S04]  /*7780*/  IMAD.MOV.U32 R7, RZ, RZ, -0x1 ;  /* 0xffffffffff077424 */ /* 0x000fc800078e00ff */
[----:B0-----:R-:W-:-:S04]  /*7790*/  IMAD.WIDE.U32 R2, R5, UR6, R2 ;  /* 0x0000000605027c25 */ /* 0x001fc8000f8e0002 */
[----:B------:R-:W-:Y:S01]  /*77a0*/  IMAD R5, R5, UR7, RZ ;  /* 0x0000000705057c24 */ /* 0x000fe2000f8e02ff */
[----:B------:R-:W-:Y:S02]  /*77b0*/  ULDC.64 UR6, c[0x0][0x650] ;  /* 0x0001940000067ab9 */ /* 0x000fe40000000a00 */
[----:B------:R-:W-:Y:S01]  /*77c0*/  ISETP.GE.U32.AND P0, PT, R2, UR6, PT ;  /* 0x0000000602007c0c */ /* 0x000fe2000bf06070 */
[----:B------:R-:W-:Y:S02]  /*77d0*/  IMAD.IADD R3, R3, 0x1, R5 ;  /* 0x0000000103037824 */ /* 0x000fe400078e0205 */
[----:B------:R-:W-:-:S03]  /*77e0*/  IMAD.MOV.U32 R5, RZ, RZ, -0x1 ;  /* 0xffffffffff057424 */ /* 0x000fc600078e00ff */
[----:B------:R-:W-:-:S13]  /*77f0*/  ISETP.GE.U32.AND.EX P0, PT, R3, UR7, PT, P0 ;  /* 0x0000000703007c0c */ /* 0x000fda000bf06100 */
[----:B------:R-:W-:Y:S05]  /*7800*/  @P0 BRA `(.L_x_162) ;  /* 0x0000000400600947 */ /* 0x000fea0003800000 */
[----:B------:R-:W0:Y:S01]  /*7810*/  S2R R20, SR_CTAID.X ;  /* 0x0000000000147919 */ /* 0x000e220000002500 */
[----:B------:R-:W1:Y:S01]  /*7820*/  LDC.64 R14, c[0x0][0x628] ;  /* 0x00018a00ff0e7b82 */ /* 0x000e620000000a00 */
[----:B------:R-:W-:Y:S01]  /*7830*/  ULDC UR6, c[0x0][0x150] ;  /* 0x0000540000067ab9 */ /* 0x000fe20000000800 */
[----:B--234-:R-:W-:Y:S01]  /*7840*/  IMAD.MOV.U32 R12, RZ, RZ, R2 ;  /* 0x000000ffff0c7224 */ /* 0x01cfe200078e0002 */
[----:B------:R-:W2:Y:S01]  /*7850*/  S2R R22, SR_CTAID.Y ;  /* 0x0000000000167919 */ /* 0x000ea20000002600 */
[----:B------:R-:W-:-:S04]  /*7860*/  IMAD.MOV.U32 R13, RZ, RZ, R3 ;  /* 0x000000ffff0d7224 */ /* 0x000fc800078e0003 */
[----:B------:R-:W3:Y:S08]  /*7870*/  LDC R23, c[0x0][0x144] ;  /* 0x00005100ff177b82 */ /* 0x000ef00000000800 */
[----:B------:R-:W4:Y:S08]  /*7880*/  LDC R16, c[0x0][0x630] ;  /* 0x00018c00ff107b82 */ /* 0x000f300000000800 */
[----:B------:R-:W2:Y:S01]  /*7890*/  LDC.64 R18, c[0x0][0x620] ;  /* 0x00018800ff127b82 */ /* 0x000ea20000000a00 */
[----:B-1----:R-:W-:-:S04]  /*78a0*/  ISETP.NE.U32.AND P0, PT, R14, RZ, PT ;  /* 0x000000ff0e00720c */ /* 0x002fc80003f05070 */
[----:B------:R-:W-:Y:S02]  /*78b0*/  ISETP.NE.AND.EX P0, PT, R15, RZ, PT, P0 ;  /* 0x000000ff0f00720c */ /* 0x000fe40003f05300 */
[----:B0-----:R-:W-:-:S05]  /*78c0*/  I2FP.F32.U32 R5, R20 ;  /* 0x0000001400057245 */ /* 0x001fca0000201000 */
[----:B------:R-:W-:-:S04]  /*78d0*/  FMUL R5, R5, UR6 ;  /* 0x0000000605057c20 */ /* 0x000fc80008400000 */
[----:B------:R0:W1:Y:S02]  /*78e0*/  F2I.U32.TRUNC.NTZ R21, R5 ;  /* 0x0000000500157305 */ /* 0x000064000020f000 */
[----:B---34-:R-:W-:Y:S05]  /*78f0*/  @!P0 BRA `(.L_x_163) ;  /* 0x0000000000288947 */ /* 0x018fea0003800000 */
[----:B0-----:R-:W0:Y:S02]  /*7900*/  LDC R5, c[0x0][0x634] ;  /* 0x00018d00ff057b82 */ /* 0x001e240000000800 */
        /* <DEDUP_REMOVED lines=9> */
.L_x_163:
[-CC-:B------:R-:W-:Y:S01]  /*79a0*/  SHF.R.U64 R17, R12, R16.reuse, R13.reuse ;  /* 0x000000100c117219 */ /* 0x180fe2000000120d */
[----:B------:R-:W3:Y:S01]  /*79b0*/  LDC.64 R28, c[0x0][0x640] ;  /* 0x00019000ff1c7b82 */ /* 0x000ee20000000a00 */
[----:B0-----:R-:W-:Y:S01]  /*79c0*/  SHF.R.U32.HI R5, RZ, R16, R13 ;  /* 0x00000010ff057219 */ /* 0x001fe2000001160d */
[----:B-1----:R-:W-:Y:S01]  /*79d0*/  IMAD.MOV R21, RZ, RZ, -R21 ;  /* 0x000000ffff157224 */ /* 0x002fe200078e0a15 */
[----:B------:R-:W-:Y:S01]  /*79e0*/  IADD3 R11, P0, RZ, -R17, RZ ;  /* 0x80000011ff0b7210 */ /* 0x000fe20007f1e0ff */
[----:B------:R-:W-:Y:S02]  /*79f0*/  ULDC UR6, c[0x0][0x154] ;  /* 0x0000550000067ab9 */ /* 0x000fe40000000800 */
[----:B------:R-:W-:Y:S02]  /*7a00*/  IMAD R23, R23, R21, R20 ;  /* 0x0000001517177224 */ /* 0x000fe400078e0214 */
[----:B------:R-:W0:Y:S01]  /*7a10*/  LDC R12, c[0x0][0x618] ;  /* 0x00018600ff0c7b82 */ /* 0x000e220000000800 */
[----:B------:R-:W-:-:S02]  /*7a20*/  IMAD.X R5, RZ, RZ, ~R5, P0 ;  /* 0x000000ffff057224 */ /* 0x000fc400000e0e05 */
[----:B--2---:R-:W-:-:S04]  /*7a30*/  IMAD.WIDE.U32 R6, R11, R18, R2 ;  /* 0x000000120b067225 */ /* 0x004fc800078e0002 */
[----:B------:R-:W-:Y:S01]  /*7a40*/  IMAD R10, R5, R18, RZ ;  /* 0x00000012050a7224 */ /* 0x000fe200078e02ff */
[----:B------:R-:W1:Y:S03]  /*7a50*/  LDC R24, c[0x0][0x608] ;  /* 0x00018200ff187b82 */ /* 0x000e660000000800 */
[----:B------:R-:W-:Y:S02]  /*7a60*/  IMAD R5, R11, R19, R10 ;  /* 0x000000130b057224 */ /* 0x000fe400078e020a */
[----:B------:R-:W-:Y:S02]  /*7a70*/  IMAD.MOV.U32 R11, RZ, RZ, 0x1 ;  /* 0x00000001ff0b7424 */ /* 0x000fe400078e00ff */
[----:B------:R-:W-:Y:S01]  /*7a80*/  IMAD.IADD R5, R7, 0x1, R5 ;  /* 0x0000000107057824 */ /* 0x000fe200078e0205 */
[----:B------:R-:W2:Y:S01]  /*7a90*/  LDC R26, c[0x0][0x658] ;  /* 0x00019600ff1a7b82 */ /* 0x000ea20000000800 */
[----:B------:R-:W-:-:S02]  /*7aa0*/  I2FP.F32.U32 R7, R22 ;  /* 0x0000001600077245 */ /* 0x000fc40000201000 */
[----:B---3--:R-:W-:-:S03]  /*7ab0*/  ISETP.NE.U32.AND P0, PT, R28, RZ, PT ;  /* 0x000000ff1c00720c */ /* 0x008fc60003f05070 */
[----:B------:R-:W-:Y:S01]  /*7ac0*/  FMUL R10, R7, UR6 ;  /* 0x00000006070a7c20 */ /* 0x000fe20008400000 */
[----:B------:R-:W-:Y:S01]  /*7ad0*/  ISETP.NE.AND.EX P0, PT, R29, RZ, PT, P0 ;  /* 0x000000ff1d00720c */ /* 0x000fe20003f05300 */
[----:B------:R-:W3:Y:S01]  /*7ae0*/  LDC R21, c[0x0][0x148] ;  /* 0x00005200ff157b82 */ /* 0x000ee20000000800 */
[-CC-:B0-----:R-:W-:Y:S01]  /*7af0*/  SHF.R.U64 R16, R6, R12.reuse, R5.reuse ;  /* 0x0000000c06107219 */ /* 0x181fe20000001205 */
[----:B------:R0:W4:Y:S01]  /*7b00*/  F2I.U32.TRUNC.NTZ R18, R10 ;  /* 0x0000000a00127305 */ /* 0x000122000020f000 */
[----:B------:R-:W-:Y:S01]  /*7b10*/  SHF.R.U32.HI R5, RZ, R12, R5 ;  /* 0x0000000cff057219 */ /* 0x000fe20000011605 */
[----:B------:R-:W-:-:S04]  /*7b20*/  IMAD.MOV.U32 R7, RZ, RZ, -0x1 ;  /* 0xffffffffff077424 */ /* 0x000fc800078e00ff */
[----:B------:R-:W0:Y:S01]  /*7b30*/  LDC R20, c[0x0][0x600] ;  /* 0x00018000ff147b82 */ /* 0x000e220000000800 */
[-CC-:B-1----:R-:W-:Y:S02]  /*7b40*/  SHF.R.U64 R14, R16, R24.reuse, R5.reuse ;  /* 0x00000018100e7219 */ /* 0x182fe40000001205 */
[----:B------:R-:W-:-:S05]  /*7b50*/  SHF.R.U32.HI R5, RZ, R24, R5 ;  /* 0x00000018ff057219 */ /* 0x000fca0000011605 */
[----:B------:R-:W1:Y:S01]  /*7b60*/  LDC R27, c[0x0][0x648] ;  /* 0x00019200ff1b7b82 */ /* 0x000e620000000800 */
[-C--:B--2---:R-:W-:Y:S02]  /*7b70*/  SHF.L.U32 R6, R7, R26.reuse, RZ ;  /* 0x0000001a07067219 */ /* 0x084fe400000006ff */
[-CC-:B------:R-:W-:Y:S02]  /*7b80*/  SHF.R.U64 R19, R14, R26.reuse, R5.reuse ;  /* 0x0000001a0e137219 */ /* 0x180fe40000001205 */
[----:B------:R-:W-:Y:S02]  /*7b90*/  SHF.R.U32.HI R7, RZ, R26, R5 ;  /* 0x0000001aff077219 */ /* 0x000fe40000011605 */
[----:B------:R-:W-:Y:S01]  /*7ba0*/  LOP3.LUT R25, RZ, R6, RZ, 0x33, !PT ;  /* 0x00000006ff197212 */ /* 0x000fe200078e33ff */
[----:B------:R-:W2:Y:S01]  /*7bb0*/  LDC R30, c[0x0][0x638] ;  /* 0x00018e00ff1e7b82 */ /* 0x000ea20000000800 */
[----:B------:R-:W-:Y:S01]  /*7bc0*/  SHF.L.U32 R26, R11, R26, RZ ;  /* 0x0000001a0b1a7219 */ /* 0x000fe200000006ff */
[----:B------:R-:W-:-:S06]  /*7bd0*/  IMAD.MOV.U32 R6, RZ, RZ, R19 ;  /* 0x000000ffff067224 */ /* 0x000fcc00078e0013 */
[----:B------:R-:W0:Y:S01]  /*7be0*/  LDC R31, c[0x0][0x610] ;  /* 0x00018400ff1f7b82 */ /* 0x000e220000000800 */
[----:B----4-:R-:W-:Y:S05]  /*7bf0*/  @!P0 BRA `(.L_x_164) ;  /* 0x0000000000288947 */ /* 0x010fea0003800000 */
[----:B------:R-:W4:Y:S02]  /*7c00*/  LDC R6, c[0x0][0x64c] ;  /* 0x00019300ff067b82 */ /* 0x000f240000000800 */
[----:B----4-:R-:W-:-:S05]  /*7c10*/  IADD3 R5, P0, R19, R6, RZ ;  /* 0x0000000613057210 */ /* 0x010fca0007f1e0ff */
[----:B------:R-:W-:-:S04]  /*7c20*/  IMAD.X R15, RZ, RZ, R7, P0 ;  /* 0x000000ffff0f7224 */ /* 0x000fc800000e0607 */
[----:B------:R-:W-:-:S04]  /*7c30*/  IMAD.WIDE.U32 R6, R15, R28, RZ ;  /* 0x0000001c0f067225 */ /* 0x000fc800078e00ff */
[----:B0-----:R-:W-:-:S04]  /*7c40*/  IMAD.WIDE.U32 R10, P0, R5, R29, R6 ;  /* 0x0000001d050a7225 */ /* 0x001fc80007800006 */
[----:B------:R-:W-:-:S04]  /*7c50*/  IMAD.WIDE.U32 R6, R5, R28, RZ ;  /* 0x0000001c05067225 */ /* 0x000fc800078e00ff */
[----:B------:R-:W-:Y:S01]  /*7c60*/  IMAD.X R13, RZ, RZ, RZ, P0 ;  /* 0x000000ffff0d7224 */ /* 0x000fe200000e06ff */
[----:B------:R-:W-:Y:S01]  /*7c70*/  IADD3 RZ, P0, R7, R10, RZ ;  /* 0x0000000a07ff7210 */ /* 0x000fe20007f1e0ff */
[----:B------:R-:W-:-:S04]  /*7c80*/  IMAD.MOV.U32 R12, RZ, RZ, R11 ;  /* 0x000000ffff0c7224 */ /* 0x000fc800078e000b */
[----:B------:R-:W-:-:S08]  /*7c90*/  IMAD.WIDE.U32.X R6, R15, R29, R12, P0 ;  /* 0x0000001d0f067225 */ /* 0x000fd000000e040c */
.L_x_164:
[----:B-1----:R-:W-:Y:S01]  /*7ca0*/  SHF.R.U64 R5, R6, R27, R7 ;  /* 0x0000001b06057219 */ /* 0x002fe20000001207 */
[----:B0-----:R-:W-:Y:S01]  /*7cb0*/  VIADD R7, R20, 0xffffffff ;  /* 0xffffffff14077836 */ /* 0x001fe20000000000 */
[----:B------:R-:W-:Y:S01]  /*7cc0*/  LOP3.LUT R32, R14, R25, RZ, 0xc0, !PT ;  /* 0x000000190e207212 */ /* 0x000fe200078ec0ff */
[----:B------:R-:W-:Y:S02]  /*7cd0*/  IMAD.MOV R18, RZ, RZ, -R18 ;  /* 0x000000ffff127224 */ /* 0x000fe400078e0a12 */
[----:B------:R-:W-:Y:S01]  /*7ce0*/  IMAD.MOV R6, RZ, RZ, -R5 ;  /* 0x000000ffff067224 */ /* 0x000fe200078e0a05 */
[----:B------:R-:W-:Y:S01]  /*7cf0*/  LOP3.LUT R16, R16, R7, RZ, 0xc0, !PT ;  /* 0x0000000710107212 */ /* 0x000fe200078ec0ff */
[----:B------:R-:W-:Y:S02]  /*7d00*/  IMAD R32, R26, R5, R32 ;  /* 0x000000051a207224 */ /* 0x000fe400078e0220 */
[----:B---3--:R-:W-:Y:S02]  /*7d10*/  @P3 IMAD R23, R21, R18, R22 ;  /* 0x0000001215173224 */ /* 0x008fe400078e0216 */
[----:B--2---:R-:W-:-:S02]  /*7d20*/  IMAD R5, R6, R30, R19 ;  /* 0x0000001e06057224 */ /* 0x004fc400078e0213 */
[----:B------:R-:W-:Y:S02]  /*7d30*/  IMAD R32, R32, R31, R23 ;  /* 0x0000001f20207224 */ /* 0x000fe400078e0217 */
[----:B------:R-:W-:Y:S02]  /*7d40*/  IMAD R5, R5, R20, R16 ;  /* 0x0000001405057224 */ /* 0x000fe400078e0210 */
[----:B------:R-:W-:-:S03]  /*7d50*/  IMAD.MOV.U32 R6, RZ, RZ, 0x1 ;  /* 0x00000001ff067424 */ /* 0x000fc600078e00ff */
[----:B------:R-:W-:Y:S02]  /*7d60*/  SEL R7, R5, R32, !P3 ;  /* 0x0000002005077207 */ /* 0x000fe40005800000 */
[----:B------:R-:W-:Y:S01]  /*7d70*/  SEL R32, R32, R5, !P3 ;  /* 0x0000000520207207 */ /* 0x000fe20005800000 */
[----:B------:R-:W-:-:S07]  /*7d80*/  IMAD.MOV.U32 R5, RZ, RZ, R17 ;  /* 0x000000ffff057224 */ /* 0x000fce00078e0011 */
.L_x_162:
[----:B------:R-:W-:Y:S01]  /*7d90*/  LOP3.LUT P0, RZ, R6, 0xff, RZ, 0xc0, !PT ;  /* 0x000000ff06ff7812 */ /* 0x000fe2000780c0ff */
[----:B------:R-:W-:-:S12]  /*7da0*/  IMAD.MOV.U32 R6, RZ, RZ, R32 ;  /* 0x000000ffff067224 */ /* 0x000fd800078e0020 */
[----:B------:R-:W-:Y:S05]  /*7db0*/  @P0 BRA `(.L_x_165) ;  /* 0xffffff9000500947 */ /* 0x000fea000383ffff */
[----:B------:R-:W-:Y:S05]  /*7dc0*/  EXIT ;  /* 0x000000000000794d */ /* 0x000fea0003800000 */
.L_x_3:
[----:B0-----:R-:W-:Y:S01]  /*7dd0*/  ULDC.64 UR4, c[0x0][0x650] ;  /* 0x0001940000047ab9 */ /* 0x001fe20000000a00 */
        /* <DEDUP_REMOVED lines=25> */
.L_x_167:
[--C-:B------:R-:W-:Y:S01]  /*7f70*/  SHF.R.U64 R16, R14, R18, R15.reuse ;  /* 0x000000120e107219 */ /* 0x100fe2000000120f */
[----:B------:R-:W0:Y:S01]  /*7f80*/  LDC R22, c[0x0][0x618] ;  /* 0x00018600ff167b82 */ /* 0x000e220000000800 */
[----:B------:R-:W-:Y:S01]  /*7f90*/  I2FP.F32.U32 R7, R8 ;  /* 0x0000000800077245 */ /* 0x000fe20000201000 */
[----:B------:R-:W-:Y:S01]  /*7fa0*/  ULDC UR4, c[0x0][0x150] ;  /* 0x0000540000047ab9 */ /* 0x000fe20000000800 */
[----:B------:R-:W-:Y:S02]  /*7fb0*/  SHF.R.U32.HI R6, RZ, R18, R15 ;  /* 0x00000012ff067219 */ /* 0x000fe4000001160f */
[----:B------:R-:W-:Y:S01]  /*7fc0*/  IADD3 R9, P0, RZ, -R16, RZ ;  /* 0x80000010ff097210 */ /* 0x000fe20007f1e0ff */
[----:B------:R-:W-:Y:S01]  /*7fd0*/  FMUL R13, R7, UR4 ;  /* 0x00000004070d7c20 */ /* 0x000fe20008400000 */
[----:B------:R-:W-:Y:S01]  /*7fe0*/  ULDC UR4, c[0x0][0x154] ;  /* 0x0000550000047ab9 */ /* 0x000fe20000000800 */
[----:B------:R-:W1:Y:S02]  /*7ff0*/  LDC.64 R24, c[0x0][0x640] ;  /* 0x00019000ff187b82 */ /* 0x000e640000000a00 */
[----:B------:R-:W-:-:S02]  /*8000*/  IMAD.X R11, RZ, RZ, ~R6, P0 ;  /* 0x000000ffff0b7224 */ /* 0x000fc400000e0e06 */
[----:B------:R-:W2:Y:S01]  /*8010*/  F2I.U32.TRUNC.NTZ R13, R13 ;  /* 0x0000000d000d7305 */ /* 0x000ea2000020f000 */
[----:B------:R-:W-:-:S03]  /*8020*/  IMAD.WIDE.U32 R6, R9, R20, R2 ;  /* 0x0000001409067225 */ /* 0x000fc600078e0002 */
[----:B------:R-:W3:Y:S01]  /*8030*/  LDC R15, c[0x0][0x144] ;  /* 0x00005100ff0f7b82 */ /* 0x000ee20000000800 */
[----:B------:R-:W-:-:S04]  /*8040*/  IMAD R12, R11, R20, RZ ;  /* 0x000000140b0c7224 */ /* 0x000fc800078e02ff */
[----:B------:R-:W-:Y:S02]  /*8050*/  IMAD R9, R9, R21, R12 ;  /* 0x0000001509097224 */ /* 0x000fe400078e020c */
[----:B------:R-:W-:Y:S01]  /*8060*/  IMAD.MOV.U32 R12, RZ, RZ, -0x1 ;  /* 0xffffffffff0c7424 */ /* 0x000fe200078e00ff */
[----:B------:R-:W4:Y:S01]  /*8070*/  LDC R18, c[0x0][0x608] ;  /* 0x00018200ff127b82 */ /* 0x000f220000000800 */
[----:B------:R-:W-:Y:S01]  /*8080*/  IMAD.IADD R7, R7, 0x1, R9 ;  /* 0x0000000107077824 */ /* 0x000fe200078e0209 */
[----:B------:R-:W-:-:S04]  /*8090*/  I2FP.F32.U32 R9, R10 ;  /* 0x0000000a00097245 */ /* 0x000fc80000201000 */
[-C--:B0-----:R-:W-:Y:S01]  /*80a0*/  SHF.R.U64 R14, R6, R22.reuse, R7 ;  /* 0x00000016060e7219 */ /* 0x081fe20000001207 */
[----:B--2---:R-:W-:Y:S01]  /*80b0*/  IMAD.MOV R6, RZ, RZ, -R13 ;  /* 0x000000ffff067224 */ /* 0x004fe200078e0a0d */
[----:B------:R-:W0:Y:S01]  /*80c0*/  LDC R11, c[0x0][0x658] ;  /* 0x00019600ff0b7b82 */ /* 0x000e220000000800 */
[----:B-1----:R-:W-:Y:S01]  /*80d0*/  ISETP.NE.U32.AND P0, PT, R24, RZ, PT ;  /* 0x000000ff1800720c */ /* 0x002fe20003f05070 */
[----:B------:R-:W-:Y:S01]  /*80e0*/  FMUL R9, R9, UR4 ;  /* 0x0000000409097c20 */ /* 0x000fe20008400000 */
[----:B------:R-:W-:Y:S02]  /*80f0*/  SHF.R.U32.HI R7, RZ, R22, R7 ;  /* 0x00000016ff077219 */ /* 0x000fe40000011607 */
[----:B------:R-:W-:-:S03]  /*8100*/  ISETP.NE.AND.EX P0, PT, R25, RZ, PT, P0 ;  /* 0x000000ff1900720c */ /* 0x000fc60003f05300 */
[----:B------:R-:W1:Y:S01]  /*8110*/  LDC R21, c[0x0][0x148] ;  /* 0x00005200ff157b82 */ /* 0x000e620000000800 */
[----:B---3--:R-:W-:Y:S02]  /*8120*/  IMAD R22, R15, R6, R8 ;  /* 0x000000060f167224 */ /* 0x008fe400078e0208 */
[----:B------:R-:W-:-:S05]  /*8130*/  IMAD.MOV.U32 R8, RZ, RZ, 0x1 ;  /* 0x00000001ff087424 */ /* 0x000fca00078e00ff */
[----:B------:R-:W2:Y:S01]  /*8140*/  LDC R20, c[0x0][0x600] ;  /* 0x00018000ff147b82 */ /* 0x000ea20000000800 */
[-CC-:B----4-:R-:W-:Y:S02]  /*8150*/  SHF.R.U64 R17, R14, R18.reuse, R7.reuse ;  /* 0x000000120e117219 */ /* 0x190fe40000001207 */
[----:B------:R-:W-:Y:S02]  /*8160*/  SHF.R.U32.HI R6, RZ, R18, R7 ;  /* 0x00000012ff067219 */ /* 0x000fe40000011607 */
[----:B------:R3:W4:Y:S03]  /*8170*/  F2I.U32.TRUNC.NTZ R18, R9 ;  /* 0x0000000900127305 */ /* 0x000726000020f000 */
[----:B------:R-:W1:Y:S01]  /*8180*/  LDC R23, c[0x0][0x648] ;  /* 0x00019200ff177b82 */ /* 0x000e620000000800 */
[-C--:B0-----:R-:W-:Y:S02]  /*8190*/  SHF.R.U64 R19, R17, R11.reuse, R6 ;  /* 0x0000000b11137219 */ /* 0x081fe40000001206 */
[----:B------:R-:W-:-:S02]  /*81a0*/  SHF.L.U32 R12, R12, R11, RZ ;  /* 0x0000000b0c0c7219 */ /* 0x000fc400000006ff */
[-C--:B------:R-:W-:Y:S01]  /*81b0*/  SHF.R.U32.HI R7, RZ, R11.reuse, R6 ;  /* 0x0000000bff077219 */ /* 0x080fe20000011606 */
[----:B------:R-:W-:Y:S01]  /*81c0*/  IMAD.MOV.U32 R6, RZ, RZ, R19 ;  /* 0x000000ffff067224 */ /* 0x000fe200078e0013 */
[----:B------:R-:W-:Y:S01]  /*81d0*/  SHF.L.U32 R27, R8, R11, RZ ;  /* 0x0000000b081b7219 */ /* 0x000fe200000006ff */
[----:B------:R-:W0:Y:S01]  /*81e0*/  LDC R26, c[0x0][0x638] ;  /* 0x00018e00ff1a7b82 */ /* 0x000e220000000800 */
[----:B------:R-:W-:-:S07]  /*81f0*/  LOP3.LUT R28, RZ, R12, RZ, 0x33, !PT ;  /* 0x0000000cff1c7212 */ /* 0x000fce00078e33ff */
[----:B------:R-:W0:Y:S01]  /*8200*/  LDC R29, c[0x0][0x610] ;  /* 0x00018400ff1d7b82 */ /* 0x000e220000000800 */
[----:B---34-:R-:W-:Y:S05]  /*8210*/  @!P0 BRA `(.L_x_168) ;  /* 0x0000000000288947 */ /* 0x018fea0003800000 */
        /* <DEDUP_REMOVED lines=10> */
.L_x_168:
[----:B-1----:R-:W-:Y:S01]  /*82c0*/  SHF.R.U64 R7, R6, R23, R7 ;  /* 0x0000001706077219 */ /* 0x002fe20000001207 */
[----:B--2---:R-:W-:Y:S01]  /*82d0*/  VIADD R9, R20, 0xffffffff ;  /* 0xffffffff14097836 */ /* 0x004fe20000000000 */
[----:B------:R-:W-:Y:S01]  /*82e0*/  LOP3.LUT R6, R17, R28, RZ, 0xc0, !PT ;  /* 0x0000001c11067212 */ /* 0x000fe200078ec0ff */
[----:B------:R-:W-:Y:S02]  /*82f0*/  IMAD.MOV R18, RZ, RZ, -R18 ;  /* 0x000000ffff127224 */ /* 0x000fe400078e0a12 */
[----:B------:R-:W-:Y:S02]  /*8300*/  IMAD.MOV R8, RZ, RZ, -R7 ;  /* 0x000000ffff087224 */ /* 0x000fe400078e0a07 */
[----:B------:R-:W-:Y:S01]  /*8310*/  IMAD R11, R27, R7, R6 ;  /* 0x000000071b0b7224 */ /* 0x000fe200078e0206 */
[----:B------:R-:W-:Y:S01]  /*8320*/  LOP3.LUT R7, R14, R9, RZ, 0xc0, !PT ;  /* 0x000000090e077212 */ /* 0x000fe200078ec0ff */
[----:B------:R-:W-:Y:S02]  /*8330*/  @P3 IMAD R22, R21, R18, R10 ;  /* 0x0000001215163224 */ /* 0x000fe400078e020a */
[----:B0-----:R-:W-:-:S02]  /*8340*/  IMAD R6, R8, R26, R19 ;  /* 0x0000001a08067224 */ /* 0x001fc400078e0213 */
[----:B------:R-:W-:Y:S02]  /*8350*/  IMAD R11, R11, R29, R22 ;  /* 0x0000001d0b0b7224 */ /* 0x000fe400078e0216 */
[----:B------:R-:W-:Y:S02]  /*8360*/  IMAD R6, R6, R20, R7 ;  /* 0x0000001406067224 */ /* 0x000fe400078e0207 */
[----:B------:R-:W-:-:S03]  /*8370*/  IMAD.MOV.U32 R8, RZ, RZ, 0x1 ;  /* 0x00000001ff087424 */ /* 0x000fc600078e00ff */
[----:B------:R-:W-:Y:S02]  /*8380*/  SEL R14, R6, R11, !P3 ;  /* 0x0000000b060e7207 */ /* 0x000fe40005800000 */
[----:B------:R-:W-:Y:S01]  /*8390*/  SEL R11, R11, R6, !P3 ;  /* 0x000000060b0b7207 */ /* 0x000fe20005800000 */
[----:B------:R-:W-:Y:S01]  /*83a0*/  IMAD.MOV.U32 R6, RZ, RZ, R16 ;  /* 0x000000ffff067224 */ /* 0x000fe200078e0010 */
[----:B------:R-:W-:-:S07]  /*83b0*/  PRMT R7, R8, 0x7610, R7 ;  /* 0x0000761008077816 */ /* 0x000fce0000000007 */
.L_x_166:
[----:B------:R-:W-:-:S08]  /*83c0*/  NOP ;  /* 0x0000000000007918 */ /* 0x000fd00000000000 */
[----:B------:R-:W0:-:S00]  /*83d0*/  USETMAXREG.DEALLOC.CTAPOOL 0x28 ;  /* 0x00000028000079c8 */ /* 0x000e0000080e0500 */
[----:B0-----:R-:W-:-:S13]  /*83e0*/  ISETP.NE.AND P0, PT, R5, RZ, PT ;  /* 0x000000ff0500720c */ /* 0x001fda0003f05270 */
[----:B------:R-:W-:Y:S05]  /*83f0*/  @P0 EXIT ;  /* 0x000000000000094d */ /* 0x000fea0003800000 */
[----:B------:R-:W-:Y:S01]  /*8400*/  LOP3.LUT P0, RZ, R7, 0xff, RZ, 0xc0, !PT ;  /* 0x000000ff07ff7812 */ /* 0x000fe2000780c0ff */
[----:B------:R-:W-:Y:S02]  /*8410*/  IMAD.MOV.U32 R5, RZ, RZ, 0x1 ;  /* 0x00000001ff057424 */ /* 0x000fe400078e00ff */
[----:B------:R-:W-:-:S10]  /*8420*/  IMAD.MOV.U32 R13, RZ, RZ, RZ ;  /* 0x000000ffff0d7224 */ /* 0x000fd400078e00ff */
[----:B------:R-:W-:Y:S05]  /*8430*/  @!P0 BRA `(.L_x_169) ;  /* 0x0000000c00308947 */ /* 0x000fea0003800000 */
[----:B------:R-:W0:Y:S01]  /*8440*/  LDC R5, c[0x0][0x28c] ;  /* 0x0000a300ff057b82 */ /* 0x000e220000000800 */
[----:B------:R-:W-:Y:S01]  /*8450*/  ULDC UR5, c[0x0][0x600] ;  /* 0x0001800000057ab9 */ /* 0x000fe20000000800 */
[----:B------:R-:W-:Y:S01]  /*8460*/  ULDC UR4, c[0x0][0xc] ;  /* 0x0000030000047ab9 */ /* 0x000fe20000000800 */
[----:B------:R-:W-:Y:S01]  /*8470*/  UIADD3 UR16, UR5, -0x1, URZ ;  /* 0xffffffff05107890 */ /* 0x000fe2000fffe03f */
[C---:B------:R-:W-:Y:S01]  /*8480*/  LOP3.LUT P2, RZ, R0.reuse, 0x7f, RZ, 0xc0, !PT ;  /* 0x0000007f00ff7812 */ /* 0x040fe2000784c0ff */
[----:B------:R-:W-:Y:S01]  /*8490*/  ULDC UR6, c[0x0][0x658] ;  /* 0x0001960000067ab9 */ /* 0x000fe20000000800 */
[----:B------:R-:W-:Y:S01]  /*84a0*/  ULDC UR5, c[0x0][0x10] ;  /* 0x0000040000057ab9 */ /* 0x000fe20000000800 */
[----:B------:R-:W-:Y:S01]  /*84b0*/  UMOV UR7, 0xffffffff ;  /* 0xffffffff00077882 */ /* 0x000fe20000000000 */
[----:B------:R-:W-:Y:S01]  /*84c0*/  UMOV UR8, 0x1 ;  /* 0x0000000100087882 */ /* 0x000fe20000000000 */
[----:B------:R-:W-:Y:S01]  /*84d0*/  UIMAD.WIDE.U32 UR4, UR4, UR5, URZ ;  /* 0x00000005040472a5 */ /* 0x000fe2000f8e003f */
[----:B------:R-:W-:Y:S01]  /*84e0*/  LOP3.LUT P0, RZ, R0, 0x1f, RZ, 0xc0, !PT ;  /* 0x0000001f00ff7812 */ /* 0x000fe2000780c0ff */
[----:B------:R-:W-:Y:S01]  /*84f0*/  USHF.L.U32 UR7, UR7, UR6, URZ ;  /* 0x0000000607077299 */ /* 0x000fe2000800063f */
[----:B------:R-:W-:Y:S01]  /*8500*/  BSSY B0, `(.L_x_169) ;  /* 0x00000bf000007945 */ /* 0x000fe20003800000 */
[----:B------:R-:W-:Y:S01]  /*8510*/  USHF.L.U32 UR18, UR8, UR6, URZ ;  /* 0x0000000608127299 */ /* 0x000fe2000800063f */
[----:B------:R-:W-:Y:S01]  /*8520*/  IMAD.MOV.U32 R15, RZ, RZ, 0x1 ;  /* 0x00000001ff0f7424 */ /* 0x000fe200078e00ff */
[----:B------:R-:W-:Y:S01]  /*8530*/  LOP3.LUT R16, R4, 0x2, RZ, 0xfc, !PT ;  /* 0x0000000204107812 */ /* 0x000fe200078efcff */
[----:B------:R-:W-:Y:S01]  /*8540*/  ULDC UR6, c[0x0][0x14] ;  /* 0x0000050000067ab9 */ /* 0x000fe20000000800 */
[----:B------:R-:W-:Y:S01]  /*8550*/  PLOP3.LUT P0, PT, P0, P2, PT, 0x8a, 0x0 ;  /* 0x000000000000781c */ /* 0x000fe20000705172 */
[----:B------:R-:W-:Y:S01]  /*8560*/  UIMAD.WIDE.U32 UR20, UR4, UR6, URZ ;  /* 0x00000006041472a5 */ /* 0x000fe2000f8e003f */
[----:B------:R-:W-:Y:S01]  /*8570*/  IMAD.MOV.U32 R13, RZ, RZ, RZ ;  /* 0x000000ffff0d7224 */ /* 0x000fe200078e00ff */
[----:B------:R-:W-:-:S02]  /*8580*/  UIMAD UR13, UR5, UR6, URZ ;  /* 0x00000006050d72a4 */ /* 0x000fc4000f8e023f */
[----:B------:R-:W-:Y:S01]  /*8590*/  ULOP3.LUT UR17, URZ, UR7, URZ, 0x33, !UPT ;  /* 0x000000073f117292 */ /* 0x000fe2000f8e333f */
[----:B0-----:R-:W-:Y:S01]  /*85a0*/  VIADD R5, R5, 0x3f ;  /* 0x0000003f05057836 */ /* 0x001fe20000000000 */
[----:B------:R-:W-:Y:S01]  /*85b0*/  UIADD3 UR13, UR21, UR13, URZ ;  /* 0x0000000d150d7290 */ /* 0x000fe2000fffe03f */
[----:B------:R-:W-:-:S03]  /*85c0*/  ULDC.64 UR22, c[0x0][0x198] ;  /* 0x0000660000167ab9 */ /* 0x000fc60000000a00 */
[----:B------:R-:W-:-:S04]  /*85d0*/  SHF.R.S32.HI R8, RZ, 0x1f, R5 ;  /* 0x0000001fff087819 */ /* 0x000fc80000011405 */
[----:B------:R-:W-:Y:S01]  /*85e0*/  LEA.HI R8, R8, R5, RZ, 0x6 ;  /* 0x0000000508087211 */ /* 0x000fe200078f30ff */
[----:B------:R-:W-:-:S03]  /*85f0*/  IMAD.MOV.U32 R5, RZ, RZ, 0x1 ;  /* 0x00000001ff057424 */ /* 0x000fc600078e00ff */
[----:B------:R-:W-:-:S05]  /*8600*/  SHF.R.S32.HI R12, RZ, 0x6, R8 ;  /* 0x00000006ff0c7819 */ /* 0x000fca0000011408 */
[----:B------:R-:W-:-:S07]  /*8610*/  VIADD R0, R12, 0x1 ;  /* 0x000000010c007836 */ /* 0x000fce0000000000 */
.L_x_181:
[----:B------:R-:W-:-:S03]  /*8620*/  UMOV UR4, 0xffffffff ;  /* 0xffffffff00047882 */ /* 0x000fc60000000000 */
[----:B------:R-:W-:Y:S05]  /*8630*/  BRA.DIV UR4, `(.L_x_170) ;  /* 0x0000000e047c7947 */ /* 0x000fea000b800000 */
[----:B------:R-:W-:-:S13]  /*8640*/  ELECT P1, URZ, PT ;  /* 0x00000000003f782f */ /* 0x000fda0003820000 */
.L_x_191:
[----:B------:R-:W0:Y:S01]  /*8650*/  LDC R7, c[0x0][0x28c] ;  /* 0x0000a300ff077b82 */ /* 0x000e220000000800 */
[----:B------:R-:W-:Y:S01]  /*8660*/  BSSY B1, `(.L_x_171) ;  /* 0x0000037000017945 */ /* 0x000fe20003800000 */
[----:B0-----:R-:W-:-:S13]  /*8670*/  ISETP.LT.OR P1, PT, R7, 0x1, !P1 ;  /* 0x000000010700780c */ /* 0x001fda0004f21670 */
[----:B------:R-:W-:Y:S05]  /*8680*/  @P1 BRA `(.L_x_172) ;  /* 0x0000000000d01947 */ /* 0x000fea0003800000 */
[----:B------:R-:W-:Y:S02]  /*8690*/  IMAD.SHL.U32 R14, R14, 0x40, RZ ;  /* 0x000000400e0e7824 */ /* 0x000fe400078e00ff */
[----:B------:R-:W-:Y:S02]  /*86a0*/  IMAD.SHL.U32 R17, R11, 0x100, RZ ;  /* 0x000001000b117824 */ /* 0x000fe400078e00ff */
[----:B------:R-:W-:Y:S02]  /*86b0*/  IMAD.MOV.U32 R20, RZ, RZ, RZ ;  /* 0x000000ffff147224 */ /* 0x000fe400078e00ff */
[----:B------:R-:W-:Y:S02]  /*86c0*/  IMAD.MOV.U32 R7, RZ, RZ, R0 ;  /* 0x000000ffff077224 */ /* 0x000fe400078e0000 */
[----:B------:R-:W-:Y:S02]  /*86d0*/  IMAD.MOV.U32 R8, RZ, RZ, R5 ;  /* 0x000000ffff087224 */ /* 0x000fe400078e0005 */
[----:B------:R-:W-:-:S07]  /*86e0*/  IMAD.MOV.U32 R9, RZ, RZ, R13 ;  /* 0x000000ffff097224 */ /* 0x000fce00078e000d */
.L_x_176:
[----:B------:R-:W0:Y:S01]  /*86f0*/  S2R R11, SR_CgaCtaId ;  /* 0x00000000000b7919 */ /* 0x000e220000008800 */
[----:B------:R-:W-:-:S04]  /*8700*/  MOV R10, 0x400 ;  /* 0x00000400000a7802 */ /* 0x000fc80000000f00 */
[----:B0-----:R-:W-:Y:S02]  /*8710*/  LEA R18, R11, R10, 0x18 ;  /* 0x0000000a0b127211 */ /* 0x001fe400078ec0ff */
[----:B------:R-:W-:Y:S01]  /*8720*/  SHF.L.U32 R10, R8, 0x1f, RZ ;  /* 0x0000001f080a7819 */ /* 0x000fe200000006ff */
[----:B------:R-:W0:Y:S02]  /*8730*/  @!P2 LDC R11, c[0x0][0x500] ;  /* 0x00014000ff0bab82 */ /* 0x000e240000000800 */
[----:B------:R-:W-:-:S04]  /*8740*/  IMAD R19, R9, 0x8, R18 ;  /* 0x0000000809137824 */ /* 0x000fc800078e0212 */
[----:B------:R-:W1:Y:S02]  /*8750*/  SYNCS.PHASECHK.TRANS64.TRYWAIT P1, [R19+URZ+0x18], R10 ;  /* 0x0000180a130075a7 */ /* 0x000e64000802017f */
[----:B-1----:R-:W-:Y:S05]  /*8760*/  @!P1 BRA `(.L_x_173) ;  /* 0x0000000c00509947 */ /* 0x002fea0003800000 */
.L_x_192:
[----:B-1----:R-:W-:Y:S01]  /*8770*/  PRMT R10, R16, 0x9910, RZ ;  /* 0x00009910100a7816 */ /* 0x002fe200000000ff */
[----:B0-----:R0:W-:Y:S03]  /*8780*/  @!P2 SYNCS.ARRIVE.TRANS64 RZ, [R19+URZ], R11 ;  /* 0x0000000b13ffa9a7 */ /* 0x0011e6000800003f */
[----:B------:R-:W-:-:S13]  /*8790*/  ISETP.NE.AND P1, PT, R10, 0x2, PT ;  /* 0x000000020a00780c */ /* 0x000fda0003f25270 */
[----:B0-----:R-:W-:Y:S05]  /*87a0*/  @P1 BRA `(.L_x_174) ;  /* 0x0000000000041947 */ /* 0x001fea0003800000 */
[----:B------:R-:W-:Y:S01]  /*87b0*/  BPT.TRAP 0x1 ;  /* 0x000000040000795c */ /* 0x000fe20000300000 */
.L_x_174:
[----:B------:R-:W-:Y:S05]  /*87c0*/  @P0 BRA `(.L_x_175) ;  /* 0x0000000000040947 */ /* 0x000fea0003800000 */
[----:B------:R-:W-:Y:S01]  /*87d0*/  BPT.TRAP 0x1 ;  /* 0x000000040000795c */ /* 0x000fe20000300000 */
.L_x_175:
[--C-:B------:R-:W-:Y:S01]  /*87e0*/  IMAD R10, R9, 0x4000, R18.reuse ;  /* 0x00004000090a7824 */ /* 0x100fe200078e0212 */
[----:B------:R-:W-:Y:S01]  /*87f0*/  R2UR UR9, R19 ;  /* 0x00000000130972ca */ /* 0x000fe200000e0000 */
[----:B------:R-:W-:Y:S01]  /*8800*/  IMAD R18, R9, 0x1000, R18 ;  /* 0x0000100009127824 */ /* 0x000fe200078e0212 */
[----:B------:R-:W-:Y:S01]  /*8810*/  UIADD3 UR4, UP0, UR22, 0xf0, URZ ;  /* 0x000000f016047890 */ /* 0x000fe2000ff1e03f */
[----:B------:R-:W-:Y:S01]  /*8820*/  VIADD R7, R7, 0xffffffff ;  /* 0xffffffff07077836 */ /* 0x000fe20000000000 */
[----:B------:R-:W-:Y:S01]  /*8830*/  R2UR UR5, R10 ;  /* 0x000000000a0572ca */ /* 0x000fe200000e0000 */
[----:B------:R-:W-:Y:S01]  /*8840*/  UIADD3 UR24, UP1, UR22, 0x1f0, URZ ;  /* 0x000001f016187890 */ /* 0x000fe2000ff3e03f */
[----:B------:R-:W-:Y:S01]  /*8850*/  R2UR UR8, R18 ;  /* 0x00000000120872ca */ /* 0x000fe200000e0000 */
[----:B------:R-:W-:Y:S01]  /*8860*/  VIADD R9, R9, 0x1 ;  /* 0x0000000109097836 */ /* 0x000fe20000000000 */
[----:B------:R-:W-:Y:S01]  /*8870*/  R2UR UR11, R17 ;  /* 0x00000000110b72ca */ /* 0x000fe200000e0000 */
[----:B------:R-:W-:Y:S01]  /*8880*/  UIADD3.X UR25, URZ, UR23, URZ, UP1, !UPT ;  /* 0x000000173f197290 */ /* 0x000fe20008ffe43f */
[----:B------:R-:W-:Y:S01]  /*8890*/  R2UR UR10, R20 ;  /* 0x00000000140a72ca */ /* 0x000fe200000e0000 */
[----:B------:R-:W-:Y:S01]  /*88a0*/  UMOV UR6, 0x0 ;  /* 0x0000000000067882 */ /* 0x000fe20000000000 */
[----:B------:R-:W-:Y:S01]  /*88b0*/  R2UR UR12, R6 ;  /* 0x00000000060c72ca */ /* 0x000fe200000e0000 */
[----:B------:R-:W-:Y:S01]  /*88c0*/  UMOV UR7, 0x10000000 ;  /* 0x1000000000077882 */ /* 0x000fe20000000000 */
[----:B------:R-:W-:Y:S01]  /*88d0*/  R2UR UR19, R14 ;  /* 0x000000000e1372ca */ /* 0x000fe200000e0000 */
[----:B------:R-:W-:Y:S01]  /*88e0*/  VIADD R20, R20, 0x40 ;  /* 0x0000004014147836 */ /* 0x000fe20000000000 */
[----:B------:R-:W-:Y:S01]  /*88f0*/  ISETP.GT.AND P4, PT, R7, 0x1, PT ;  /* 0x000000010700780c */ /* 0x000fe20003f84270 */
[----:B------:R-:W-:Y:S01]  /*8900*/  UIADD3 UR14, UR5, 0x100, URZ ;  /* 0x00000100050e7890 */ /* 0x000fe2000fffe03f */
[----:B------:R-:W-:Y:S01]  /*8910*/  ISETP.NE.AND P1, PT, R9, 0x3, PT ;  /* 0x000000030900780c */ /* 0x000fe20003f25270 */
[----:B------:R-:W-:-:S02]  /*8920*/  UIADD3.X UR5, URZ, UR23, URZ, UP0, !UPT ;  /* 0x000000173f057290 */ /* 0x000fc400087fe43f */
[----:B------:R-:W-:Y:S01]  /*8930*/  UIADD3 UR15, UR8, 0xc100, URZ ;  /* 0x0000c100080f7890 */ /* 0x000fe2000fffe03f */
[----:B------:R-:W-:Y:S02]  /*8940*/  SEL R11, RZ, 0x1, P1 ;  /* 0x00000001ff0b7807 */ /* 0x000fe40000800000 */
[----:B------:R-:W-:Y:S01]  /*8950*/  UMOV UR8, UR14 ;  /* 0x0000000e00087c82 */ /* 0x000fe20008000000 */
[----:B------:R-:W-:Y:S02]  /*8960*/  SEL R9, R9, RZ, P1 ;  /* 0x000000ff09097207 */ /* 0x000fe40000800000 */
[----:B------:R-:W-:Y:S01]  /*8970*/  LOP3.LUT R8, R8, R11, RZ, 0x3c, !PT ;  /* 0x0000000b08087212 */ /* 0x000fe200078e3cff */
[----:B------:R0:W-:Y:S02]  /*8980*/  UTMALDG.3D [UR8], [UR4], desc[UR6] ;  /* 0x00000608040075b4 */ /* 0x0001e40008011000 */
[----:B0-----:R-:W-:Y:S01]  /*8990*/  UMOV UR8, UR15 ;  /* 0x0000000f00087c82 */ /* 0x001fe20008000000 */
[----:B------:R-:W-:-:S02]  /*89a0*/  UMOV UR11, UR19 ;  /* 0x00000013000b7c82 */ /* 0x000fc40008000000 */
[----:B------:R0:W-:Y:S02]  /*89b0*/  UTMALDG.3D [UR8], [UR24], desc[UR6] ;  /* 0x00000608180075b4 */ /* 0x0001e40008011000 */
[----:B0-----:R-:W-:Y:S05]  /*89c0*/  @P4 BRA `(.L_x_176) ;  /* 0xfffffffc00484947 */ /* 0x001fea000383ffff */
.L_x_172:
[----:B------:R-:W-:Y:S05]  /*89d0*/  BSYNC B1 ;  /* 0x0000000000017941 */ /* 0x000fea0003800000 */
.L_x_171:
[----:B------:R-:W-:Y:S01]  /*89e0*/  LOP3.LUT P4, RZ, R15, 0xff, RZ, 0xc0, !PT ;  /* 0x000000ff0fff7812 */ /* 0x000fe2000788c0ff */
[----:B------:R-:W-:Y:S01]  /*89f0*/  IMAD.IADD R13, R12, 0x1, R13 ;  /* 0x000000010c0d7824 */ /* 0x000fe200078e020d */
[----:B------:R-:W-:Y:S01]  /*8a00*/  IADD3 R2, P5, R2, UR20, RZ ;  /* 0x0000001402027c10 */ /* 0x000fe2000ffbe0ff */
[----:B------:R-:W-:Y:S01]  /*8a10*/  ULDC.64 UR4, c[0x0][0x650] ;  /* 0x0001940000047ab9 */ /* 0x000fe20000000a00 */
[----:B------:R-:W-:Y:S01]  /*8a20*/  BSSY B1, `(.L_x_177) ;  /* 0x000006a000017945 */ /* 0x000fe20003800000 */
[----:B------:R-:W-:Y:S01]  /*8a30*/  IMAD.MOV.U32 R11, RZ, RZ, -0x1 ;  /* 0xffffffffff0b7424 */ /* 0x000fe200078e00ff */
[----:B------:R-:W-:Y:S01]  /*8a40*/  ISETP.GT.U32.AND P1, PT, R13, 0x2, PT ;  /* 0x000000020d00780c */ /* 0x000fe20003f24070 */
[----:B------:R-:W-:Y:S01]  /*8a50*/  IMAD.MOV.U32 R14, RZ, RZ, -0x1 ;  /* 0xffffffffff0e7424 */ /* 0x000fe200078e00ff */
[----:B------:R-:W-:Y:S02]  /*8a60*/  IADD3.X R3, R3, UR13, RZ, P5, !PT ;  /* 0x0000000d03037c10 */ /* 0x000fe4000affe4ff */
[----:B------:R-:W-:-:S02]  /*8a70*/  ISETP.LT.U32.AND P1, PT, R12, 0x3, P1 ;  /* 0x000000030c00780c */ /* 0x000fc40000f21070 */
[----:B------:R-:W-:Y:S01]  /*8a80*/  PRMT R15, RZ, 0x7610, R15 ;  /* 0x00007610ff0f7816 */ /* 0x000fe2000000000f */
[----:B------:R-:W0:Y:S01]  /*8a90*/  @P4 S2R R7, SR_CgaCtaId ;  /* 0x0000000000074919 */ /* 0x000e220000008800 */
[----:B------:R-:W-:-:S04]  /*8aa0*/  @P4 MOV R6, 0x400 ;  /* 0x0000040000064802 */ /* 0x000fc80000000f00 */
[----:B0-----:R-:W-:Y:S01]  /*8ab0*/  @P4 LEA R8, R7, R6, 0x18 ;  /* 0x0000000607084211 */ /* 0x001fe200078ec0ff */
[----:B------:R-:W-:Y:S01]  /*8ac0*/  IMAD.WIDE.U32 R6, R13, -0x55555555, RZ ;  /* 0xaaaaaaab0d067825 */ /* 0x000fe200078e00ff */
[----:B------:R-:W-:Y:S02]  /*8ad0*/  SEL R6, RZ, 0x1, !P1 ;  /* 0x00000001ff067807 */ /* 0x000fe40004800000 */
[----:B------:R-:W-:Y:S01]  /*8ae0*/  ISETP.GE.U32.AND P1, PT, R2, UR4, PT ;  /* 0x0000000402007c0c */ /* 0x000fe2000bf26070 */
[----:B------:R0:W-:Y:S01]  /*8af0*/  @P4 SYNCS.ARRIVE.TRANS64.A1T0 RZ, [R8+URZ+0x48], RZ ;  /* 0x000048ff08ff49a7 */ /* 0x0001e2000810003f */
[----:B------:R-:W-:Y:S02]  /*8b00*/  ISETP.GE.U32.AND P4, PT, R12, 0x3, PT ;  /* 0x000000030c00780c */ /* 0x000fe40003f86070 */
[----:B------:R-:W-:Y:S02]  /*8b10*/  ISETP.GE.U32.AND.EX P1, PT, R3, UR5, PT, P1 ;  /* 0x0000000503007c0c */ /* 0x000fe4000bf26110 */
[----:B------:R-:W-:Y:S01]  /*8b20*/  LOP3.LUT R5, R5, R6, RZ, 0x3c, !PT ;  /* 0x0000000605057212 */ /* 0x000fe200078e3cff */
[----:B------:R-:W-:Y:S01]  /*8b30*/  IMAD.MOV.U32 R6, RZ, RZ, -0x1 ;  /* 0xffffffffff067424 */ /* 0x000fe200078e00ff */
[----:B0-----:R-:W-:-:S02]  /*8b40*/  SHF.R.U32.HI R8, RZ, 0x1, R7 ;  /* 0x00000001ff087819 */ /* 0x001fc40000011607 */
[----:B------:R-:W-:-:S03]  /*8b50*/  PRMT R7, RZ, 0x7610, R7 ;  /* 0x00007610ff077816 */ /* 0x000fc60000000007 */
[----:B------:R-:W-:Y:S02]  /*8b60*/  IMAD R13, R8, -0x3, R13 ;  /* 0xfffffffd080d7824 */ /* 0x000fe400078e020d */
[----:B------:R-:W-:Y:S02]  /*8b70*/  @P4 LOP3.LUT R5, R5, 0x1, R8, 0x78, !PT ;  /* 0x0000000105054812 */ /* 0x000fe400078e7808 */
[----:B------:R-:W-:Y:S05]  /*8b80*/  @P1 BRA `(.L_x_178) ;  /* 0x00000004004c1947 */ /* 0x000fea0003800000 */
[----:B------:R-:W-:Y:S01]  /*8b90*/  ULDC.64 UR4, c[0x0][0x628] ;  /* 0x00018a0000047ab9 */ /* 0x000fe20000000a00 */
[----:B------:R-:W0:Y:S01]  /*8ba0*/  S2R R17, SR_CTAID.X ;  /* 0x0000000000117919 */ /* 0x000e220000002500 */
[----:B------:R-:W-:Y:S01]  /*8bb0*/  ISETP.NE.U32.AND P1, PT, RZ, UR4, PT ;  /* 0x00000004ff007c0c */ /* 0x000fe2000bf25070 */
[----:B------:R-:W-:Y:S01]  /*8bc0*/  ULDC UR7, c[0x0][0x630] ;  /* 0x00018c0000077ab9 */ /* 0x000fe20000000800 */
[----:B------:R-:W-:Y:S01]  /*8bd0*/  IMAD.MOV.U32 R6, RZ, RZ, R2 ;  /* 0x000000ffff067224 */ /* 0x000fe200078e0002 */
[----:B------:R-:W1:Y:S01]  /*8be0*/  S2R R14, SR_CTAID.Y ;  /* 0x00000000000e7919 */ /* 0x000e620000002600 */
[----:B------:R-:W-:Y:S01]  /*8bf0*/  ISETP.NE.AND.EX P1, PT, RZ, UR5, PT, P1 ;  /* 0x00000005ff007c0c */ /* 0x000fe2000bf25310 */
[----:B------:R-:W-:-:S12]  /*8c00*/  IMAD.MOV.U32 R7, RZ, RZ, R3 ;  /* 0x000000ffff077224 */ /* 0x000fd800078e0003 */
[----:B------:R-:W-:Y:S05]  /*8c10*/  @!P1 BRA `(.L_x_179) ;  /* 0x0000000000289947 */ /* 0x000fea0003800000 */
[----:B------:R-:W-:Y:S02]  /*8c20*/  ULDC UR6, c[0x0][0x634] ;  /* 0x00018d0000067ab9 */ /* 0x000fe40000000800 */
[----:B------:R-:W-:-:S05]  /*8c30*/  IADD3 R11, P1, R2, UR6, RZ ;  /* 0x00000006020b7c10 */ /* 0x000fca000ff3e0ff */
[----:B------:R-:W-:-:S04]  /*8c40*/  IMAD.X R19, RZ, RZ, R3, P1 ;  /* 0x000000ffff137224 */ /* 0x000fc800008e0603 */
[----:B------:R-:W-:-:S04]  /*8c50*/  IMAD.WIDE.U32 R8, R19, UR4, RZ ;  /* 0x0000000413087c25 */ /* 0x000fc8000f8e00ff */
[----:B------:R-:W-:-:S04]  /*8c60*/  IMAD.WIDE.U32 R8, P1, R11, UR5, R8 ;  /* 0x000000050b087c25 */ /* 0x000fc8000f820008 */
[----:B------:R-:W-:-:S04]  /*8c70*/  IMAD.WIDE.U32 R10, R11, UR4, RZ ;  /* 0x000000040b0a7c25 */ /* 0x000fc8000f8e00ff */
[----:B------:R-:W-:Y:S01]  /*8c80*/  IMAD.X R7, RZ, RZ, RZ, P1 ;  /* 0x000000ffff077224 */ /* 0x000fe200008e06ff */
[----:B------:R-:W-:Y:S01]  /*8c90*/  IADD3 RZ, P1, R11, R8, RZ ;  /* 0x000000080bff7210 */ /* 0x000fe20007f3e0ff */
[----:B------:R-:W-:-:S04]  /*8ca0*/  IMAD.MOV.U32 R6, RZ, RZ, R9 ;  /* 0x000000ffff067224 */ /* 0x000fc800078e0009 */
[----:B------:R-:W-:-:S08]  /*8cb0*/  IMAD.WIDE.U32.X R6, R19, UR5, R6, P1 ;  /* 0x0000000513067c25 */ /* 0x000fd000088e0406 */
.L_x_179:
[--C-:B------:R-:W-:Y:S01]  /*8cc0*/  SHF.R.U64 R10, R6, UR7, R7.reuse ;  /* 0x00000007060a7c19 */ /* 0x100fe20008001207 */
[----:B------:R-:W-:Y:S01]  /*8cd0*/  ULDC.64 UR4, c[0x0][0x620] ;  /* 0x0001880000047ab9 */ /* 0x000fe20000000a00 */
[----:B------:R-:W-:Y:S01]  /*8ce0*/  SHF.R.U32.HI R6, RZ, UR7, R7 ;  /* 0x00000007ff067c19 */ /* 0x000fe20008011607 */
[----:B------:R-:W2:Y:S01]  /*8cf0*/  LDC R22, c[0x0][0x144] ;  /* 0x00005100ff167b82 */ /* 0x000ea20000000800 */
[----:B------:R-:W-:Y:S01]  /*8d00*/  IADD3 R9, P1, RZ, -R10, RZ ;  /* 0x8000000aff097210 */ /* 0x000fe20007f3e0ff */
[----:B------:R-:W-:Y:S01]  /*8d10*/  ULDC.64 UR8, c[0x0][0x640] ;  /* 0x0001900000087ab9 */ /* 0x000fe20000000a00 */
[----:B0-----:R-:W-:Y:S01]  /*8d20*/  I2FP.F32.U32 R11, R17 ;  /* 0x00000011000b7245 */ /* 0x001fe20000201000 */
[----:B------:R-:W-:Y:S02]  /*8d30*/  ULDC UR6, c[0x0][0x608] ;  /* 0x0001820000067ab9 */ /* 0x000fe40000000800 */
[----:B------:R-:W-:Y:S01]  /*8d40*/  IMAD.X R6, RZ, RZ, ~R6, P1 ;  /* 0x000000ffff067224 */ /* 0x000fe200008e0e06 */
[----:B------:R-:W-:Y:S01]  /*8d50*/  ISETP.NE.U32.AND P1, PT, RZ, UR8, PT ;  /* 0x00000008ff007c0c */ /* 0x000fe2000bf25070 */
[----:B------:R-:W0:Y:S02]  /*8d60*/  LDC R19, c[0x0][0x148] ;  /* 0x00005200ff137b82 */ /* 0x000e240000000800 */
[----:B------:R-:W-:Y:S01]  /*8d70*/  IMAD R8, R6, UR4, RZ ;  /* 0x0000000406087c24 */ /* 0x000fe2000f8e02ff */
[----:B------:R-:W-:Y:S01]  /*8d80*/  ISETP.NE.AND.EX P1, PT, RZ, UR9, PT, P1 ;  /* 0x00000009ff007c0c */ /* 0x000fe2000bf25310 */
[----:B------:R-:W-:Y:S01]  /*8d90*/  IMAD.WIDE.U32 R6, R9, UR4, R2 ;  /* 0x0000000409067c25 */ /* 0x000fe2000f8e0002 */
[----:B------:R-:W-:-:S03]  /*8da0*/  ULDC UR4, c[0x0][0x150] ;  /* 0x0000540000047ab9 */ /* 0x000fc60000000800 */
[----:B------:R-:W-:Y:S02]  /*8db0*/  IMAD R9, R9, UR5, R8 ;  /* 0x0000000509097c24 */ /* 0x000fe4000f8e0208 */
[----:B------:R-:W-:Y:S01]  /*8dc0*/  FMUL R8, R11, UR4 ;  /* 0x000000040b087c20 */ /* 0x000fe20008400000 */
[----:B------:R-:W-:Y:S01]  /*8dd0*/  ULDC UR4, c[0x0][0x618] ;  /* 0x0001860000047ab9 */ /* 0x000fe20000000800 */
[----:B------:R-:W-:Y:S01]  /*8de0*/  ULDC UR5, c[0x0][0x154] ;  /* 0x0000550000057ab9 */ /* 0x000fe20000000800 */
[----:B------:R-:W-:-:S03]  /*8df0*/  IMAD.IADD R7, R7, 0x1, R9 ;  /* 0x0000000107077824 */ /* 0x000fc600078e0209 */
[----:B------:R-:W3:Y:S02]  /*8e00*/  F2I.U32.TRUNC.NTZ R8, R8 ;  /* 0x0000000800087305 */ /* 0x000ee4000020f000 */
[----:B------:R-:W-:Y:S02]  /*8e10*/  SHF.R.U64 R11, R6, UR4, R7 ;  /* 0x00000004060b7c19 */ /* 0x000fe40008001207 */
[----:B-1----:R-:W-:-:S05]  /*8e20*/  I2FP.F32.U32 R6, R14 ;  /* 0x0000000e00067245 */ /* 0x002fca0000201000 */
[----:B------:R-:W-:Y:S01]  /*8e30*/  FMUL R21, R6, UR5 ;  /* 0x0000000506157c20 */ /* 0x000fe20008400000 */
[----:B------:R-:W-:Y:S01]  /*8e40*/  SHF.R.U32.HI R6, RZ, UR4, R7 ;  /* 0x00000004ff067c19 */ /* 0x000fe20008011607 */
[----:B------:R-:W-:-:S03]  /*8e50*/  ULDC UR4, c[0x0][0x658] ;  /* 0x0001960000047ab9 */ /* 0x000fc60000000800 */
[--C-:B------:R-:W-:Y:S01]  /*8e60*/  SHF.R.U64 R20, R11, UR6, R6.reuse ;  /* 0x000000060b147c19 */ /* 0x100fe20008001206 */
[----:B------:R-:W1:Y:S01]  /*8e70*/  F2I.U32.TRUNC.NTZ R21, R21 ;  /* 0x0000001500157305 */ /* 0x000e62000020f000 */
[----:B------:R-:W-:Y:S01]  /*8e80*/  SHF.R.U32.HI R7, RZ, UR6, R6 ;  /* 0x00000006ff077c19 */ /* 0x000fe20008011606 */
[----:B---3--:R-:W-:-:S03]  /*8e90*/  IMAD.MOV R8, RZ, RZ, -R8 ;  /* 0x000000ffff087224 */ /* 0x008fc600078e0a08 */
[----:B------:R-:W-:Y:S01]  /*8ea0*/  SHF.R.U64 R18, R20, UR4, R7 ;  /* 0x0000000414127c19 */ /* 0x000fe20008001207 */
[----:B--2---:R-:W-:Y:S01]  /*8eb0*/  IMAD R17, R22, R8, R17 ;  /* 0x0000000816117224 */ /* 0x004fe200078e0211 */
[----:B------:R-:W-:-:S03]  /*8ec0*/  SHF.R.U32.HI R23, RZ, UR4, R7 ;  /* 0x00000004ff177c19 */ /* 0x000fc60008011607 */
[----:B------:R-:W-:Y:S02]  /*8ed0*/  IMAD.MOV.U32 R6, RZ, RZ, R18 ;  /* 0x000000ffff067224 */ /* 0x000fe400078e0012 */
[----:B------:R-:W-:Y:S01]  /*8ee0*/  IMAD.MOV.U32 R7, RZ, RZ, R23 ;  /* 0x000000ffff077224 */ /* 0x000fe200078e0017 */
[----:B-1----:R-:W-:Y:S06]  /*8ef0*/  @!P1 BRA `(.L_x_180) ;  /* 0x0000000000289947 */ /* 0x002fec0003800000 */
[----:B------:R-:W-:Y:S02]  /*8f00*/  ULDC UR4, c[0x0][0x64c] ;  /* 0x0001930000047ab9 */ /* 0x000fe40000000800 */
[----:B------:R-:W-:-:S05]  /*8f10*/  IADD3 R7, P1, R18, UR4, RZ ;  /* 0x0000000412077c10 */ /* 0x000fca000ff3e0ff */
[----:B------:R-:W-:-:S04]  /*8f20*/  IMAD.X R23, RZ, RZ, R23, P1 ;  /* 0x000000ffff177224 */ /* 0x000fc800008e0617 */
[----:B------:R-:W-:-:S04]  /*8f30*/  IMAD.WIDE.U32 R8, R23, UR8, RZ ;  /* 0x0000000817087c25 */ /* 0x000fc8000f8e00ff */
[----:B------:R-:W-:-:S04]  /*8f40*/  IMAD.WIDE.U32 R8, P1, R7, UR9, R8 ;  /* 0x0000000907087c25 */ /* 0x000fc8000f820008 */
[----:B------:R-:W-:-:S04]  /*8f50*/  IMAD.WIDE.U32 R6, R7, UR8, RZ ;  /* 0x0000000807067c25 */ /* 0x000fc8000f8e00ff */
[----:B------:R-:W-:Y:S01]  /*8f60*/  IMAD.MOV.U32 R6, RZ, RZ, R9 ;  /* 0x000000ffff067224 */ /* 0x000fe200078e0009 */
[----:B------:R-:W-:Y:S01]  /*8f70*/  IADD3 RZ, P4, R7, R8, RZ ;  /* 0x0000000807ff7210 */ /* 0x000fe20007f9e0ff */
[----:B------:R-:W-:-:S04]  /*8f80*/  IMAD.X R7, RZ, RZ, RZ, P1 ;  /* 0x000000ffff077224 */ /* 0x000fc800008e06ff */
[----:B------:R-:W-:-:S08]  /*8f90*/  IMAD.WIDE.U32.X R6, R23, UR9, R6, P4 ;  /* 0x0000000917067c25 */ /* 0x000fd0000a0e0406 */
.L_x_180:
[----:B------:R-:W-:Y:S01]  /*8fa0*/  ULDC UR4, c[0x0][0x648] ;  /* 0x0001920000047ab9 */ /* 0x000fe20000000800 */
[----:B------:R-:W-:Y:S01]  /*8fb0*/  LOP3.LUT R20, R20, UR17, RZ, 0xc0, !PT ;  /* 0x0000001114147c12 */ /* 0x000fe2000f8ec0ff */
[----:B------:R-:W-:Y:S01]  /*8fc0*/  IMAD.MOV R21, RZ, RZ, -R21 ;  /* 0x000000ffff157224 */ /* 0x000fe200078e0a15 */
[----:B------:R-:W-:Y:S01]  /*8fd0*/  SHF.R.U64 R7, R6, UR4, R7 ;  /* 0x0000000406077c19 */ /* 0x000fe20008001207 */
[----:B------:R-:W-:Y:S01]  /*8fe0*/  ULDC UR4, c[0x0][0x638] ;  /* 0x00018e0000047ab9 */ /* 0x000fe20000000800 */
[----:B------:R-:W-:Y:S01]  /*8ff0*/  LOP3.LUT R11, R11, UR16, RZ, 0xc0, !PT ;  /* 0x000000100b0b7c12 */ /* 0x000fe2000f8ec0ff */
[----:B0-----:R-:W-:Y:S01]  /*9000*/  @P3 IMAD R17, R19, R21, R14 ;  /* 0x0000001513113224 */ /* 0x001fe200078e020e */
[----:B------:R-:W-:Y:S01]  /*9010*/  ULDC UR5, c[0x0][0x610] ;  /* 0x0001840000057ab9 */ /* 0x000fe20000000800 */
[----:B------:R-:W-:Y:S02]  /*9020*/  IMAD.MOV R9, RZ, RZ, -R7 ;  /* 0x000000ffff097224 */ /* 0x000fe400078e0a07 */
[----:B------:R-:W-:-:S02]  /*9030*/  IMAD R20, R7, UR18, R20 ;  /* 0x0000001207147c24 */ /* 0x000fc4000f8e0214 */
[----:B------:R-:W-:Y:S01]  /*9040*/  IMAD R18, R9, UR4, R18 ;  /* 0x0000000409127c24 */ /* 0x000fe2000f8e0212 */
[----:B------:R-:W-:Y:S01]  /*9050*/  ULDC UR4, c[0x0][0x600] ;  /* 0x0001800000047ab9 */ /* 0x000fe20000000800 */
[----:B------:R-:W-:Y:S02]  /*9060*/  IMAD R17, R20, UR5, R17 ;  /* 0x0000000514117c24 */ /* 0x000fe4000f8e0211 */
[----:B------:R-:W-:Y:S02]  /*9070*/  IMAD R18, R18, UR4, R11 ;  /* 0x0000000412127c24 */ /* 0x000fe4000f8e020b */
[----:B------:R-:W-:Y:S02]  /*9080*/  IMAD.MOV.U32 R7, RZ, RZ, 0x1 ;  /* 0x00000001ff077424 */ /* 0x000fe400078e00ff */
[----:B------:R-:W-:Y:S01]  /*9090*/  IMAD.MOV.U32 R6, RZ, RZ, R10 ;  /* 0x000000ffff067224 */ /* 0x000fe200078e000a */
[----:B------:R-:W-:Y:S02]  /*90a0*/  SEL R14, R18, R17, !P3 ;  /* 0x00000011120e7207 */ /* 0x000fe40005800000 */
[----:B------:R-:W-:-:S07]  /*90b0*/  SEL R11, R17, R18, !P3 ;  /* 0x00000012110b7207 */ /* 0x000fce0005800000 */
.L_x_178:
[----:B------:R-:W-:Y:S05]  /*90c0*/  BSYNC B1 ;  /* 0x0000000000017941 */ /* 0x000fea0003800000 */
.L_x_177:
[----:B------:R-:W-:-:S13]  /*90d0*/  LOP3.LUT P1, RZ, R7, 0xff, RZ, 0xc0, !PT ;  /* 0x000000ff07ff7812 */ /* 0x000fda000782c0ff */
[----:B------:R-:W-:Y:S05]  /*90e0*/  @P1 BRA `(.L_x_181) ;  /* 0xfffffff4004c1947 */ /* 0x000fea000383ffff */
[----:B------:R-:W-:Y:S05]  /*90f0*/  BSYNC B0 ;  /* 0x0000000000007941 */ /* 0x000fea0003800000 */
.L_x_169:
[----:B------:R-:W-:-:S03]  /*9100*/  UMOV UR4, 0xffffffff ;  /* 0xffffffff00047882 */ /* 0x000fc60000000000 */
[----:B------:R-:W-:Y:S05]  /*9110*/  BRA.DIV UR4, `(.L_x_182) ;  /* 0x0000000204f87947 */ /* 0x000fea000b800000 */
[----:B------:R-:W-:-:S13]  /*9120*/  ELECT P0, URZ, PT ;  /* 0x00000000003f782f */ /* 0x000fda0003800000 */
.L_x_195:
[----:B------:R-:W-:Y:S04]  /*9130*/  BSSY B0, `(.L_x_183) ;  /* 0x0000022000007945 */ /* 0x000fe80003800000 */
[----:B------:R-:W-:Y:S05]  /*9140*/  @!P0 BRA `(.L_x_184) ;  /* 0x0000000000808947 */ /* 0x000fea0003800000 */
[----:B------:R-:W-:-:S04]  /*9150*/  LOP3.LUT R4, R4, 0x2, RZ, 0xfc, !PT ;  /* 0x0000000204047812 */ /* 0x000fc800078efcff */
[----:B------:R-:W-:-:S13]  /*9160*/  ISETP.NE.AND P0, PT, R4, 0x3, PT ;  /* 0x000000030400780c */ /* 0x000fda0003f05270 */
[----:B------:R-:W-:Y:S05]  /*9170*/  @!P0 BRA `(.L_x_185) ;  /* 0x0000000000048947 */ /* 0x000fea0003800000 */
[----:B------:R-:W-:Y:S01]  /*9180*/  BPT.TRAP 0x1 ;  /* 0x000000040000795c */ /* 0x000fe20000300000 */
.L_x_185:
[----:B------:R-:W0:Y:S01]  /*9190*/  S2R R3, SR_CgaCtaId ;  /* 0x0000000000037919 */ /* 0x000e220000008800 */
[----:B------:R-:W-:-:S04]  /*91a0*/  MOV R0, 0x400 ;  /* 0x0000040000007802 */ /* 0x000fc80000000f00 */
[----:B0-----:R-:W-:Y:S02]  /*91b0*/  LEA R0, R3, R0, 0x18 ;  /* 0x0000000003007211 */ /* 0x001fe400078ec0ff */
[----:B------:R-:W-:-:S03]  /*91c0*/  SHF.L.U32 R3, R5, 0x1f, RZ ;  /* 0x0000001f05037819 */ /* 0x000fc600000006ff */
[----:B------:R-:W-:-:S04]  /*91d0*/  VIADD R0, R0, 0x18 ;  /* 0x0000001800007836 */ /* 0x000fc80000000000 */
[C---:B------:R-:W-:Y:S02]  /*91e0*/  IMAD R4, R13.reuse, 0x8, R0 ;  /* 0x000000080d047824 */ /* 0x040fe400078e0200 */
[----:B------:R-:W-:Y:S02]  /*91f0*/  VIADD R13, R13, 0x1 ;  /* 0x000000010d0d7836 */ /* 0x000fe40000000000 */
[----:B------:R-:W0:Y:S03]  /*9200*/  SYNCS.PHASECHK.TRANS64.TRYWAIT P0, [R4+URZ], R3 ;  /* 0x00000003040075a7 */ /* 0x000e26000800017f */
[----:B------:R-:W-:-:S04]  /*9210*/  ISETP.NE.AND P1, PT, R13, 0x3, PT ;  /* 0x000000030d00780c */ /* 0x000fc80003f25270 */
[----:B------:R-:W-:Y:S02]  /*9220*/  SEL R2, RZ, 0x1, P1 ;  /* 0x00000001ff027807 */ /* 0x000fe40000800000 */
[----:B------:R-:W-:Y:S02]  /*9230*/  SEL R13, R13, RZ, P1 ;  /* 0x000000ff0d0d7207 */ /* 0x000fe40000800000 */
[----:B------:R-:W-:-:S03]  /*9240*/  LOP3.LUT R7, R5, R2, RZ, 0x3c, !PT ;  /* 0x0000000205077212 */ /* 0x000fc600078e3cff */
[----:B------:R-:W-:Y:S01]  /*9250*/  IMAD R6, R13, 0x8, R0 ;  /* 0x000000080d067824 */ /* 0x000fe200078e0200 */
[----:B------:R-:W-:Y:S01]  /*9260*/  SHF.L.U32 R5, R7, 0x1f, RZ ;  /* 0x0000001f07057819 */ /* 0x000fe200000006ff */
[----:B0-----:R-:W-:Y:S06]  /*9270*/  @!P0 BRA `(.L_x_186) ;  /* 0x0000000000c48947 */ /* 0x001fec0003800000 */
.L_x_196:
[----:B------:R-:W1:Y:S01]  /*9280*/  SYNCS.PHASECHK.TRANS64.TRYWAIT P0, [R6+URZ], R5 ;  /* 0x00000005060075a7 */ /* 0x000e62000800017f */
[----:B------:R-:W-:-:S05]  /*9290*/  VIADD R2, R13, 0x1 ;  /* 0x000000010d027836 */ /* 0x000fca0000000000 */
[----:B------:R-:W-:-:S04]  /*92a0*/  ISETP.NE.AND P1, PT, R2, 0x3, PT ;  /* 0x000000030200780c */ /* 0x000fc80003f25270 */
[----:B0-----:R-:W-:Y:S02]  /*92b0*/  SEL R4, RZ, 0x1, P1 ;  /* 0x00000001ff047807 */ /* 0x001fe40000800000 */
[----:B------:R-:W-:Y:S02]  /*92c0*/  SEL R3, R2, RZ, P1 ;  /* 0x000000ff02037207 */ /* 0x000fe40000800000 */
[----:B------:R-:W-:Y:S01]  /*92d0*/  LOP3.LUT R4, R7, R4, RZ, 0x3c, !PT ;  /* 0x0000000407047212 */ /* 0x000fe200078e3cff */
[----:B-1----:R-:W-:Y:S06]  /*92e0*/  @!P0 BRA `(.L_x_187) ;  /* 0x0000000000bc8947 */ /* 0x002fec0003800000 */
.L_x_197:
[----:B------:R-:W-:Y:S01]  /*92f0*/  IMAD R3, R3, 0x8, R0 ;  /* 0x0000000803037824 */ /* 0x000fe200078e0200 */
[----:B------:R-:W-:-:S07]  /*9300*/  SHF.L.U32 R0, R4, 0x1f, RZ ;  /* 0x0000001f04007819 */ /* 0x000fce00000006ff */
.L_x_188:
[----:B-1----:R1:W2:Y:S02]  /*9310*/  SYNCS.PHASECHK.TRANS64.TRYWAIT P0, [R3+URZ], R0 ;  /* 0x00000000030075a7 */ /* 0x0022a4000800017f */
[----:B--2---:R-:W-:Y:S05]  /*9320*/  @!P0 NANOSLEEP.SYNCS 0x989680 ;  /* 0x009896800000895d */ /* 0x004fea0003900000 */
[----:B------:R-:W2:Y:S02]  /*9330*/  @!P0 SYNCS.PHASECHK.TRANS64 P0, [R3+URZ], R0 ;  /* 0x00000000030085a7 */ /* 0x000ea4000800007f */
[----:B--2---:R-:W-:Y:S05]  /*9340*/  @!P0 BRA `(.L_x_188) ;  /* 0xfffffffc00f08947 */ /* 0x004fea000383ffff */
.L_x_184:
[----:B------:R-:W-:Y:S05]  /*9350*/  BSYNC B0 ;  /* 0x0000000000007941 */ /* 0x000fea0003800000 */
.L_x_183:
[----:B------:R-:W-:Y:S05]  /*9360*/  EXIT ;  /* 0x000000000000794d */ /* 0x000fea0003800000 */
.L_x_17:
[----:B-1----:R-:W-:-:S04]  /*9370*/  IMAD.U32 R11, RZ, RZ, UR6 ;  /* 0x00000006ff0b7e24 */ /* 0x002fc8000f8e00ff */
[----:B------:R1:W4:Y:S03]  /*9380*/  SYNCS.PHASECHK.TRANS64.TRYWAIT P0, [R11+URZ], R10 ;  /* 0x0000000a0b0075a7 */ /* 0x000326000800017f */
[----:B----4-:R-:W-:Y:S05]  /*9390*/  @!P0 NANOSLEEP.SYNCS 0x989680 ;  /* 0x009896800000895d */ /* 0x010fea0003900000 */
[----:B------:R-:W4:Y:S02]  /*93a0*/  @!P0 SYNCS.PHASECHK.TRANS64 P0, [R11+URZ], R10 ;  /* 0x0000000a0b0085a7 */ /* 0x000f24000800007f */
[----:B----4-:R-:W-:Y:S05]  /*93b0*/  @!P0 BRA `(.L_x_17) ;  /* 0xfffffffc00ec8947 */ /* 0x010fea000383ffff */
[----:B------:R-:W-:Y:S05]  /*93c0*/  BRA `(.L_x_16) ;  /* 0xffffff8000587947 */ /* 0x000fea000383ffff */
.L_x_23:
[----:B-1----:R-:W-:-:S04]  /*93d0*/  IMAD.U32 R12, RZ, RZ, UR12 ;  /* 0x0000000cff0c7e24 */ /* 0x002fc8000f8e00ff */
[----:B------:R1:W4:Y:S03]  /*93e0*/  SYNCS.PHASECHK.TRANS64.TRYWAIT P0, [R12+URZ], R11 ;  /* 0x0000000b0c0075a7 */ /* 0x000326000800017f */
[----:B----4-:R-:W-:Y:S05]  /*93f0*/  @!P0 NANOSLEEP.SYNCS 0x989680 ;  /* 0x009896800000895d */ /* 0x010fea0003900000 */
[----:B------:R-:W4:Y:S02]  /*9400*/  @!P0 SYNCS.PHASECHK.TRANS64 P0, [R12+URZ], R11 ;  /* 0x0000000b0c0085a7 */ /* 0x000f24000800007f */
[----:B----4-:R-:W-:Y:S05]  /*9410*/  @!P0 BRA `(.L_x_23) ;  /* 0xfffffffc00ec8947 */ /* 0x010fea000383ffff */
[----:B------:R-:W-:Y:S05]  /*9420*/  BRA `(.L_x_22) ;  /* 0xffffff8800c47947 */ /* 0x000fea000383ffff */
.L_x_170:
[----:B------:R-:W-:Y:S01]  /*9430*/  BSSY B1, `(.L_x_189) ;  /* 0x0000006000017945 */ /* 0x000fe20003800000 */
[----:B------:R-:W-:-:S07]  /*9440*/  IMAD.MOV.U32 R7, RZ, RZ, -0x1 ;  /* 0xffffffffff077424 */ /* 0x000fce00078e00ff */
[----:B------:R-:W-:Y:S05]  /*9450*/  WARPSYNC.COLLECTIVE R7, `(.L_x_190) ;  /* 0x00000000070c7348 */ /* 0x000fea0003c00000 */
[----:B------:R-:W-:Y:S02]  /*9460*/  ELECT P1, UR62, PT ;  /* 0x00000000003e782f */ /* 0x000fe40003820000 */
[----:B------:R-:W-:Y:S01]  /*9470*/  MOV R7, UR62 ;  /* 0x0000003e00077c02 */ /* 0x000fe20008000f00 */
[----:B------:R-:W-:Y:S10]  /*9480*/  ENDCOLLECTIVE ;  /* 0x000000000000791b */ /* 0x000ff40003800000 */
.L_x_190:
[----:B------:R-:W-:Y:S05]  /*9490*/  BSYNC B1 ;  /* 0x0000000000017941 */ /* 0x000fea0003800000 */
.L_x_189:
[----:B------:R-:W-:Y:S05]  /*94a0*/  BRA `(.L_x_191) ;  /* 0xfffffff000687947 */ /* 0x000fea000383ffff */
.L_x_173:
[----:B-1----:R1:W2:Y:S02]  /*94b0*/  SYNCS.PHASECHK.TRANS64.TRYWAIT P1, [R19+URZ+0x18], R10 ;  /* 0x0000180a130075a7 */ /* 0x0022a4000802017f */
[----:B--2---:R-:W-:Y:S05]  /*94c0*/  @!P1 NANOSLEEP.SYNCS 0x989680 ;  /* 0x009896800000995d */ /* 0x004fea0003900000 */
[----:B------:R-:W2:Y:S02]  /*94d0*/  @!P1 SYNCS.PHASECHK.TRANS64 P1, [R19+URZ+0x18], R10 ;  /* 0x0000180a130095a7 */ /* 0x000ea4000802007f */
[----:B--2---:R-:W-:Y:S05]  /*94e0*/  @!P1 BRA `(.L_x_173) ;  /* 0xfffffffc00f09947 */ /* 0x004fea000383ffff */
[----:B------:R-:W-:Y:S05]  /*94f0*/  BRA `(.L_x_192) ;  /* 0xfffffff0009c7947 */ /* 0x000fea000383ffff */
.L_x_182:
[----:B------:R-:W-:Y:S01]  /*9500*/  BSSY B0, `(.L_x_193) ;  /* 0x0000006000007945 */ /* 0x000fe20003800000 */
[----:B------:R-:W-:-:S07]  /*9510*/  IMAD.MOV.U32 R7, RZ, RZ, -0x1 ;  /* 0xffffffffff077424 */ /* 0x000fce00078e00ff */
[----:B------:R-:W-:Y:S05]  /*9520*/  WARPSYNC.COLLECTIVE R7, `(.L_x_194) ;  /* 0x00000000070c7348 */ /* 0x000fea0003c00000 */
[----:B------:R-:W-:Y:S02]  /*9530*/  ELECT P1, UR62, PT ;  /* 0x00000000003e782f */ /* 0x000fe40003820000 */
[----:B------:R-:W-:Y:S01]  /*9540*/  MOV R7, UR62 ;  /* 0x0000003e00077c02 */ /* 0x000fe20008000f00 */
[----:B------:R-:W-:Y:S10]  /*9550*/  ENDCOLLECTIVE ;  /* 0x000000000000791b */ /* 0x000ff40003800000 */
.L_x_194:
[----:B------:R-:W-:Y:S05]  /*9560*/  BSYNC B0 ;  /* 0x0000000000007941 */ /* 0x000fea0003800000 */
.L_x_193:
[----:B------:R-:W-:Y:S01]  /*9570*/  PLOP3.LUT P0, PT, P1, PT, PT, 0x80, 0x0 ;  /* 0x000000000000781c */ /* 0x000fe20000f0f070 */
[----:B------:R-:W-:-:S12]  /*9580*/  BRA `(.L_x_195) ;  /* 0xfffffff800e87947 */ /* 0x000fd8000383ffff */
.L_x_186:
[----:B0-----:R0:W1:Y:S02]  /*9590*/  SYNCS.PHASECHK.TRANS64.TRYWAIT P0, [R4+URZ], R3 ;  /* 0x00000003040075a7 */ /* 0x001064000800017f */
[----:B-1----:R-:W-:Y:S05]  /*95a0*/  @!P0 NANOSLEEP.SYNCS 0x989680 ;  /* 0x009896800000895d */ /* 0x002fea0003900000 */
[----:B------:R-:W1:Y:S02]  /*95b0*/  @!P0 SYNCS.PHASECHK.TRANS64 P0, [R4+URZ], R3 ;  /* 0x00000003040085a7 */ /* 0x000e64000800007f */
[----:B-1----:R-:W-:Y:S05]  /*95c0*/  @!P0 BRA `(.L_x_186) ;  /* 0xfffffffc00f08947 */ /* 0x002fea000383ffff */
[----:B------:R-:W-:Y:S05]  /*95d0*/  BRA `(.L_x_196) ;  /* 0xfffffffc00287947 */ /* 0x000fea000383ffff */
.L_x_187:
[----:B0-----:R0:W1:Y:S02]  /*95e0*/  SYNCS.PHASECHK.TRANS64.TRYWAIT P0, [R6+URZ], R5 ;  /* 0x00000005060075a7 */ /* 0x001064000800017f */
[----:B-1----:R-:W-:Y:S05]  /*95f0*/  @!P0 NANOSLEEP.SYNCS 0x989680 ;  /* 0x009896800000895d */ /* 0x002fea0003900000 */
[----:B------:R-:W1:Y:S02]  /*9600*/  @!P0 SYNCS.PHASECHK.TRANS64 P0, [R6+URZ], R5 ;  /* 0x00000005060085a7 */ /* 0x000e64000800007f */
[----:B-1----:R-:W-:Y:S05]  /*9610*/  @!P0 BRA `(.L_x_187) ;  /* 0xfffffffc00f08947 */ /* 0x002fea000383ffff */
[----:B------:R-:W-:Y:S05]  /*9620*/  BRA `(.L_x_197) ;  /* 0xfffffffc00307947 */ /* 0x000fea000383ffff */
.L_x_198:
[----:B------:R-:W-:-:S00]  /*9630*/  BRA `(.L_x_198) ;  /* 0xfffffffc00fc7947 */ /* 0x000fc0000383ffff */
[----:B------:R-:W-:-:S00]  /*9640*/  NOP ;  /* 0x0000000000007918 */ /* 0x000fc00000000000 */
        /* <DEDUP_REMOVED lines=11> */
.L_x_199:


//--------------------- .nv.shared._ZN7cutlass13device_kernelINS_4gemm6kernel13GemmUniversalIN4cute5tupleIJiiiiEEENS1_10collective13CollectiveMmaINS1_37MainloopSm90TmaGmmaWarpSpecializedFP8ILi3ENS5_IJNS4_1CILi1EEESB_SB_EEENS1_35KernelTmaWarpSpecializedCooperativeEEENS5_IJNSA_ILi256EEENSA_ILi64EEESG_EEENS_12float_e4m3_tENS5_IJlSB_lEEESI_SJ_NS4_8TiledMMAINS4_8MMA_AtomIJNS4_4SM904GMMA30MMA_64x64x32_F32E4M3E4M3_SS_TNILNSN_7ScaleInE1ELSP_1EEEEEENS4_6LayoutINS5_IJNSA_ILi2EEESB_SB_EEENS5_IJSB_NSA_ILi0EEESV_EEEEENS5_IJNS4_10UnderscoreESY_SY_EEEEENS4_13SM90_TMA_LOADENS4_14ComposedLayoutINS4_7SwizzleILi2ELi4ELi3EEENS4_18smem_ptr_flag_bitsILi8EEENSS_INS5_IJNSA_ILi8EEESG_EEENS5_IJSG_SB_EEEEEEEvNS4_8identityES11_S1B_vS1C_EENS_8epilogue10collective6detail29Sm90TmaWarpSpecializedAdapterINS1F_15DefaultEpilogueISI_SJ_SJ_NS1E_6thread17LinearCombinationISI_Li1EffLNS1J_9ScaleType4KindE0ELNS_15FloatRoundStyleE2ESI_EENS1_15EpilogueDefaultEEEEEvvEEEEvNT_6ParamsE --------------------------
	.section	.nv.shared._ZN7cutlass13device_kernelINS_4gemm6kernel13GemmUniversalIN4cute5tupleIJiiiiEEENS1_10collective13CollectiveMmaINS1_37MainloopSm90TmaGmmaWarpSpecializedFP8ILi3ENS5_IJNS4_1CILi1EEESB_SB_EEENS1_35KernelTmaWarpSpecializedCooperativeEEENS5_IJNSA_ILi256EEENSA_ILi64EEESG_EEENS_12float_e4m3_tENS5_IJlSB_lEEESI_SJ_NS4_8TiledMMAINS4_8MMA_AtomIJNS4_4SM904GMMA30MMA_64x64x32_F32E4M3E4M3_SS_TNILNSN_7ScaleInE1ELSP_1EEEEEENS4_6LayoutINS5_IJNSA_ILi2EEESB_SB_EEENS5_IJSB_NSA_ILi0EEESV_EEEEENS5_IJNS4_10UnderscoreESY_SY_EEEEENS4_13SM90_TMA_LOADENS4_14ComposedLayoutINS4_7SwizzleILi2ELi4ELi3EEENS4_18smem_ptr_flag_bitsILi8EEENSS_INS5_IJNSA_ILi8EEESG_EEENS5_IJSG_SB_EEEEEEEvNS4_8identityES11_S1B_vS1C_EENS_8epilogue10collective6detail29Sm90TmaWarpSpecializedAdapterINS1F_15DefaultEpilogueISI_SJ_SJ_NS1E_6thread17LinearCombinationISI_Li1EffLNS1J_9ScaleType4KindE0ELNS_15FloatRoundStyleE2ESI_EENS1_15EpilogueDefaultEEEEEvvEEEEvNT_6ParamsE,"aw",@nobits
	.sectionflags	@""
	.align	16
	.zero		1024


//--------------------- .nv.shared.reserved.0     --------------------------
	.section	.nv.shared.reserved.0,"aw",@nobits
	.weak		__nv_reservedSMEM_offset_0_alias
	.size		__nv_reservedSMEM_offset_0_alias, 0, 0
	.other		__nv_reservedSMEM_offset_0_alias,@"STO_CUDA_RESERVED_SHARED STV_DEFAULT"
__nv_reservedSMEM_offset_0_alias:
	.zero		0


//--------------------- .nv.global                --------------------------
	.section	.nv.global,"aw",@nobits
.nv.global:
	.type		_ZN40_INTERNAL_fb1d6168_4_k_cu_d1f9e02a_192244cute1_E,@object
	.size		_ZN40_INTERNAL_fb1d6168_4_k_cu_d1f9e02a_192244cute1_E,(_ZN40_INTERNAL_fb1d6168_4_k_cu_d1f9e02a_192244cuda3std3__45__cpo6cbeginE - _ZN40_INTERNAL_fb1d6168_4_k_cu_d1f9e02a_192244cute1_E)
_ZN40_INTERNAL_fb1d6168_4_k_cu_d1f9e02a_192244cute1_E:
	.zero		1
	.type		_ZN40_INTERNAL_fb1d6168_4_k_cu_d1f9e02a_192244cuda3std3__45__cpo6cbeginE,@object
	.size		_ZN40_INTERNAL_fb1d6168_4_k_cu_d1f9e02a_192244cuda3std3__45__cpo6cbeginE,(_ZN40_INTERNAL_fb1d6168_4_k_cu_d1f9e02a_192244cuda3std3__48in_placeE - _ZN40_INTERNAL_fb1d6168_4_k_cu_d1f9e02a_192244cuda3std3__45__cpo6cbeginE)
_ZN40_INTERNAL_fb1d6168_4_k_cu_d1f9e02a_192244cuda3std3__45__cpo6cbeginE:
	.zero		1
	.type		_ZN40_INTERNAL_fb1d6168_4_k_cu_d1f9e02a_192244cuda3std3__48in_placeE,@object
	.size		_ZN40_INTERNAL_fb1d6168_4_k_cu_d1f9e02a_192244cuda3std3__48in_placeE,(_ZN40_INTERNAL_fb1d6168_4_k_cu_d1f9e02a_192244cuda3std6ranges3__45__cpo9iter_moveE - _ZN40_INTERNAL_fb1d6168_4_k_cu_d1f9e02a_192244cuda3std3__48in_placeE)
_ZN40_INTERNAL_fb1d6168_4_k_cu_d1f9e02a_192244cuda3std3__48in_placeE:
	.zero		1
	.type		_ZN40_INTERNAL_fb1d6168_4_k_cu_d1f9e02a_192244cuda3std6ranges3__45__cpo9iter_moveE,@object
	.size		_ZN40_INTERNAL_fb1d6168_4_k_cu_d1f9e02a_192244cuda3std6ranges3__45__cpo9iter_moveE,(_ZN40_INTERNAL_fb1d6168_4_k_cu_d1f9e02a_192244cuda3std3__45__cpo5beginE - _ZN40_INTERNAL_fb1d6168_4_k_cu_d1f9e02a_192244cuda3std6ranges3__45__cpo9iter_moveE)
_ZN40_INTERNAL_fb1d6168_4_k_cu_d1f9e02a_192244cuda3std6ranges3__45__cpo9iter_moveE:
	.zero		1
	.type		_ZN40_INTERNAL_fb1d6168_4_k_cu_d1f9e02a_192244cuda3std3__45__cpo5beginE,@object
	.size		_ZN40_INTERNAL_fb1d6168_4_k_cu_d1f9e02a_192244cuda3std3__45__cpo5beginE,(_ZN40_INTERNAL_fb1d6168_4_k_cu_d1f9e02a_192244cuda3std3__442_GLOBAL__N__fb1d6168_4_k_cu_d1f9e02a_192246ignoreE - _ZN40_INTERNAL_fb1d6168_4_k_cu_d1f9e02a_192244cuda3std3__45__cpo5beginE)
_ZN40_INTERNAL_fb1d6168_4_k_cu_d1f9e02a_192244cuda3std3__45__cpo5beginE:
	.zero		1
	.type		_ZN40_INTERNAL_fb1d6168_4_k_cu_d1f9e02a_192244cuda3std3__442_GLOBAL__N__fb1d6168_4_k_cu_d1f9e02a_192246ignoreE,@object
	.size		_ZN40_INTERNAL_fb1d6168_4_k_cu_d1f9e02a_192244cuda3std3__442_GLOBAL__N__fb1d6168_4_k_cu_d1f9e02a_192246ignoreE,(_ZN40_INTERNAL_fb1d6168_4_k_cu_d1f9e02a_192244cute7productE - _ZN40_INTERNAL_fb1d6168_4_k_cu_d1f9e02a_192244cuda3std3__442_GLOBAL__N__fb1d6168_4_k_cu_d1f9e02a_192246ignoreE)
_ZN40_INTERNAL_fb1d6168_4_k_cu_d1f9e02a_192244cuda3std3__442_GLOBAL__N__fb1d6168_4_k_cu_d1f9e02a_192246ignoreE:
	.zero		1
	.type		_ZN40_INTERNAL_fb1d6168_4_k_cu_d1f9e02a_192244cute7productE,@object
	.size		_ZN40_INTERNAL_fb1d6168_4_k_cu_d1f9e02a_192244cute7productE,(_ZN40_INTERNAL_fb1d6168_4_k_cu_d1f9e02a_192244cuda3std3__45__cpo3endE - _ZN40_INTERNAL_fb1d6168_4_k_cu_d1f9e02a_192244cute7productE)
_ZN40_INTERNAL_fb1d6168_4_k_cu_d1f9e02a_192244cute7productE:
	.zero		1
	.type		_ZN40_INTERNAL_fb1d6168_4_k_cu_d1f9e02a_192244cuda3std3__45__cpo3endE,@object
	.size		_ZN40_INTERNAL_fb1d6168_4_k_cu_d1f9e02a_192244cuda3std3__45__cpo3endE,(_ZN40_INTERNAL_fb1d6168_4_k_cu_d1f9e02a_192244cuda3std3__419piecewise_constructE - _ZN40_INTERNAL_fb1d6168_4_k_cu_d1f9e02a_192244cuda3std3__45__cpo3endE)
_ZN40_INTERNAL_fb1d6168_4_k_cu_d1f9e02a_192244cuda3std3__45__cpo3endE:
	.zero		1
	.type		_ZN40_INTERNAL_fb1d6168_4_k_cu_d1f9e02a_192244cuda3std3__419piecewise_constructE,@object
	.size		_ZN40_INTERNAL_fb1d6168_4_k_cu_d1f9e02a_192244cuda3std3__419piecewise_constructE,(_ZN40_INTERNAL_fb1d6168_4_k_cu_d1f9e02a_192244cuda3std3__45__cpo4cendE - _ZN40_INTERNAL_fb1d6168_4_k_cu_d1f9e02a_192244cuda3std3__419piecewise_constructE)
_ZN40_INTERNAL_fb1d6168_4_k_cu_d1f9e02a_192244cuda3std3__419piecewise_constructE:
	.zero		1
	.type		_ZN40_INTERNAL_fb1d6168_4_k_cu_d1f9e02a_192244cuda3std3__45__cpo4cendE,@object
	.size		_ZN40_INTERNAL_fb1d6168_4_k_cu_d1f9e02a_192244cuda3std3__45__cpo4cendE,(_ZN40_INTERNAL_fb1d6168_4_k_cu_d1f9e02a_192244cuda3std6ranges3__45__cpo4swapE - _ZN40_INTERNAL_fb1d6168_4_k_cu_d1f9e02a_192244cuda3std3__45__cpo4cendE)
_ZN40_INTERNAL_fb1d6168_4_k_cu_d1f9e02a_192244cuda3std3__45__cpo4cendE:
	.zero		1
	.type		_ZN40_INTERNAL_fb1d6168_4_k_cu_d1f9e02a_192244cuda3std6ranges3__45__cpo4swapE,@object
	.size		_ZN40_INTERNAL_fb1d6168_4_k_cu_d1f9e02a_192244cuda3std6ranges3__45__cpo4swapE,(.L_7 - _ZN40_INTERNAL_fb1d6168_4_k_cu_d1f9e02a_192244cuda3std6ranges3__45__cpo4swapE)
_ZN40_INTERNAL_fb1d6168_4_k_cu_d1f9e02a_192244cuda3std6ranges3__45__cpo4swapE:
	.zero		1
.L_7:


//--------------------- .nv.constant0._ZN7cutlass13device_kernelINS_4gemm6kernel13GemmUniversalIN4cute5tupleIJiiiiEEENS1_10collective13CollectiveMmaINS1_37MainloopSm90TmaGmmaWarpSpecializedFP8ILi3ENS5_IJNS4_1CILi1EEESB_SB_EEENS1_35KernelTmaWarpSpecializedCooperativeEEENS5_IJNSA_ILi256EEENSA_ILi64EEESG_EEENS_12float_e4m3_tENS5_IJlSB_lEEESI_SJ_NS4_8TiledMMAINS4_8MMA_AtomIJNS4_4SM904GMMA30MMA_64x64x32_F32E4M3E4M3_SS_TNILNSN_7ScaleInE1ELSP_1EEEEEENS4_6LayoutINS5_IJNSA_ILi2EEESB_SB_EEENS5_IJSB_NSA_ILi0EEESV_EEEEENS5_IJNS4_10UnderscoreESY_SY_EEEEENS4_13SM90_TMA_LOADENS4_14ComposedLayoutINS4_7SwizzleILi2ELi4ELi3EEENS4_18smem_ptr_flag_bitsILi8EEENSS_INS5_IJNSA_ILi8EEESG_EEENS5_IJSG_SB_EEEEEEEvNS4_8identityES11_S1B_vS1C_EENS_8epilogue10collective6detail29Sm90TmaWarpSpecializedAdapterINS1F_15DefaultEpilogueISI_SJ_SJ_NS1E_6thread17LinearCombinationISI_Li1EffLNS1J_9ScaleType4KindE0ELNS_15FloatRoundStyleE2ESI_EENS1_15EpilogueDefaultEEEEEvvEEEEvNT_6ParamsE --------------------------
	.section	.nv.constant0._ZN7cutlass13device_kernelINS_4gemm6kernel13GemmUniversalIN4cute5tupleIJiiiiEEENS1_10collective13CollectiveMmaINS1_37MainloopSm90TmaGmmaWarpSpecializedFP8ILi3ENS5_IJNS4_1CILi1EEESB_SB_EEENS1_35KernelTmaWarpSpecializedCooperativeEEENS5_IJNSA_ILi256EEENSA_ILi64EEESG_EEENS_12float_e4m3_tENS5_IJlSB_lEEESI_SJ_NS4_8TiledMMAINS4_8MMA_AtomIJNS4_4SM904GMMA30MMA_64x64x32_F32E4M3E4M3_SS_TNILNSN_7ScaleInE1ELSP_1EEEEEENS4_6LayoutINS5_IJNSA_ILi2EEESB_SB_EEENS5_IJSB_NSA_ILi0EEESV_EEEEENS5_IJNS4_10UnderscoreESY_SY_EEEEENS4_13SM90_TMA_LOADENS4_14ComposedLayoutINS4_7SwizzleILi2ELi4ELi3EEENS4_18smem_ptr_flag_bitsILi8EEENSS_INS5_IJNSA_ILi8EEESG_EEENS5_IJSG_SB_EEEEEEEvNS4_8identityES11_S1B_vS1C_EENS_8epilogue10collective6detail29Sm90TmaWarpSpecializedAdapterINS1F_15DefaultEpilogueISI_SJ_SJ_NS1E_6thread17LinearCombinationISI_Li1EffLNS1J_9ScaleType4KindE0ELNS_15FloatRoundStyleE2ESI_EENS1_15EpilogueDefaultEEEEEvvEEEEvNT_6ParamsE,"a",@progbits
	.sectionflags	@""
	.align	4
.nv.constant0._ZN7cutlass13device_kernelINS_4gemm6kernel13GemmUniversalIN4cute5tupleIJiiiiEEENS1_10collective13CollectiveMmaINS1_37MainloopSm90TmaGmmaWarpSpecializedFP8ILi3ENS5_IJNS4_1CILi1EEESB_SB_EEENS1_35KernelTmaWarpSpecializedCooperativeEEENS5_IJNSA_ILi256EEENSA_ILi64EEESG_EEENS_12float_e4m3_tENS5_IJlSB_lEEESI_SJ_NS4_8TiledMMAINS4_8MMA_AtomIJNS4_4SM904GMMA30MMA_64x64x32_F32E4M3E4M3_SS_TNILNSN_7ScaleInE1ELSP_1EEEEEENS4_6LayoutINS5_IJNSA_ILi2EEESB_SB_EEENS5_IJSB_NSA_ILi0EEESV_EEEEENS5_IJNS4_10UnderscoreESY_SY_EEEEENS4_13SM90_TMA_LOADENS4_14ComposedLayoutINS4_7SwizzleILi2ELi4ELi3EEENS4_18smem_ptr_flag_bitsILi8EEENSS_INS5_IJNSA_ILi8EEESG_EEENS5_IJSG_SB_EEEEEEEvNS4_8identityES11_S1B_vS1C_EENS_8epilogue10collective6detail29Sm90TmaWarpSpecializedAdapterINS1F_15DefaultEpilogueISI_SJ_SJ_NS1E_6thread17LinearCombinationISI_Li1EffLNS1J_9ScaleType4KindE0ELNS_15FloatRoundStyleE2ESI_EENS1_15EpilogueDefaultEEEEEvvEEEEvNT_6ParamsE:
	.zero		1664


//--------------------- SYMBOLS --------------------------

	.type		.nv.reservedSmem.offset0,@object
	.size		.nv.reservedSmem.offset0,0x4
